//
// Generated by NVIDIA NVVM Compiler
//
// Compiler Build ID: CL-36424714
// Cuda compilation tools, release 13.0, V13.0.88
// Based on NVVM 20.0.0
//

.version 9.0
.target sm_100
.address_size 64

	// .globl	sepal_simulation
// _ZZ27compute_entropy_cooperativeE16total_sum_shared has been demoted
// _ZZ27compute_entropy_cooperativeE14entropy_shared has been demoted
// _ZZ16sepal_simulationE12prev_entropy has been demoted
// _ZZ16sepal_simulationE16convergence_iter has been demoted
// _ZZ16sepal_simulationE14converged_flag has been demoted

.visible .entry sepal_simulation(
	.param .u64 .ptr .align 1 sepal_simulation_param_0,
	.param .u64 .ptr .align 1 sepal_simulation_param_1,
	.param .u64 .ptr .align 1 sepal_simulation_param_2,
	.param .u64 .ptr .align 1 sepal_simulation_param_3,
	.param .u64 .ptr .align 1 sepal_simulation_param_4,
	.param .u32 sepal_simulation_param_5,
	.param .u32 sepal_simulation_param_6,
	.param .u32 sepal_simulation_param_7,
	.param .u32 sepal_simulation_param_8,
	.param .u32 sepal_simulation_param_9,
	.param .u32 sepal_simulation_param_10,
	.param .f64 sepal_simulation_param_11,
	.param .f64 sepal_simulation_param_12,
	.param .u8 sepal_simulation_param_13
)
{
	.reg .pred 	%p<88>;
	.reg .b16 	%rs<5>;
	.reg .b32 	%r<241>;
	.reg .b64 	%rd<193>;
	.reg .b64 	%fd<358>;
	// demoted variable
	.shared .align 8 .b8 _ZZ27compute_entropy_cooperativeE16total_sum_shared[2048];
	// demoted variable
	.shared .align 8 .b8 _ZZ27compute_entropy_cooperativeE14entropy_shared[2048];
	// demoted variable
	.shared .align 8 .f64 _ZZ16sepal_simulationE12prev_entropy;
	// demoted variable
	.shared .align 4 .u32 _ZZ16sepal_simulationE16convergence_iter;
	// demoted variable
	.shared .align 1 .u8 _ZZ16sepal_simulationE14converged_flag;
	ld.param.u64 	%rd20, [sepal_simulation_param_0];
	ld.param.u64 	%rd21, [sepal_simulation_param_1];
	ld.param.u64 	%rd23, [sepal_simulation_param_2];
	ld.param.u64 	%rd24, [sepal_simulation_param_3];
	ld.param.u64 	%rd22, [sepal_simulation_param_4];
	ld.param.u32 	%r81, [sepal_simulation_param_5];
	ld.param.u32 	%r86, [sepal_simulation_param_6];
	ld.param.u32 	%r82, [sepal_simulation_param_7];
	ld.param.u32 	%r83, [sepal_simulation_param_8];
	ld.param.u32 	%r84, [sepal_simulation_param_9];
	ld.param.u32 	%r85, [sepal_simulation_param_10];
	ld.param.f64 	%fd71, [sepal_simulation_param_11];
	ld.param.f64 	%fd72, [sepal_simulation_param_12];
	cvta.to.global.u64 	%rd1, %rd23;
	cvta.to.global.u64 	%rd2, %rd24;
	mov.u32 	%r1, %ctaid.x;
	mov.u32 	%r2, %tid.x;
	mov.u32 	%r3, %ntid.x;
	setp.ge.s32 	%p3, %r1, %r86;
	@%p3 bra 	$L__BB0_106;
	cvta.to.global.u64 	%rd25, %rd20;
	cvta.to.global.u64 	%rd26, %rd21;
	mul.lo.s32 	%r87, %r81, %r1;
	mul.wide.s32 	%rd27, %r87, 8;
	add.s64 	%rd3, %rd25, %rd27;
	add.s64 	%rd4, %rd26, %rd27;
	setp.ne.s32 	%p4, %r2, 0;
	@%p4 bra 	$L__BB0_3;
	mov.b64 	%rd28, 4607182418800017408;
	st.shared.u64 	[_ZZ16sepal_simulationE12prev_entropy], %rd28;
	mov.b32 	%r88, -1;
	st.shared.u32 	[_ZZ16sepal_simulationE16convergence_iter], %r88;
	mov.b16 	%rs1, 0;
	st.shared.u8 	[_ZZ16sepal_simulationE14converged_flag], %rs1;
$L__BB0_3:
	bar.sync 	0;
	setp.lt.s32 	%p5, %r85, 1;
	@%p5 bra 	$L__BB0_104;
	shl.b32 	%r90, %r2, 3;
	mov.u32 	%r91, _ZZ27compute_entropy_cooperativeE16total_sum_shared;
	add.s32 	%r4, %r91, %r90;
	mov.b32 	%r92, 1127219200;
	mov.b32 	%r93, -2147483648;
	mov.b64 	%fd1, {%r93, %r92};
	mov.u32 	%r94, _ZZ27compute_entropy_cooperativeE14entropy_shared;
	add.s32 	%r5, %r94, %r90;
	cvt.rn.f64.s32 	%fd2, %r82;
	add.s32 	%r6, %r2, %r3;
	max.s32 	%r95, %r82, %r6;
	setp.lt.s32 	%p6, %r6, %r82;
	selp.u32 	%r96, 1, 0, %p6;
	add.s32 	%r97, %r6, %r96;
	sub.s32 	%r98, %r95, %r97;
	div.u32 	%r99, %r98, %r3;
	add.s32 	%r7, %r99, %r96;
	add.s32 	%r100, %r7, 1;
	max.s32 	%r101, %r83, %r6;
	setp.lt.s32 	%p7, %r6, %r83;
	selp.u32 	%r102, 1, 0, %p7;
	add.s32 	%r103, %r6, %r102;
	sub.s32 	%r104, %r101, %r103;
	div.u32 	%r105, %r104, %r3;
	add.s32 	%r8, %r105, %r102;
	and.b32  	%r9, %r84, 15;
	and.b32  	%r10, %r84, 7;
	and.b32  	%r11, %r100, 3;
	mul.wide.u32 	%rd29, %r2, 8;
	add.s64 	%rd5, %rd4, %rd29;
	mul.wide.s32 	%rd30, %r3, 8;
	add.s64 	%rd6, %rd5, %rd30;
	add.s32 	%r12, %r6, %r3;
	add.s64 	%rd7, %rd6, %rd30;
	add.s32 	%r13, %r12, %r3;
	and.b32  	%r14, %r84, 2147483632;
	and.b32  	%r15, %r84, 3;
	add.s64 	%rd8, %rd3, %rd29;
	add.s64 	%rd9, %rd8, %rd30;
	add.s64 	%rd10, %rd9, %rd30;
	and.b32  	%r16, %r8, 3;
	mul.wide.u32 	%rd31, %r2, 4;
	add.s64 	%rd11, %rd2, %rd31;
	mul.wide.s32 	%rd32, %r82, 8;
	add.s64 	%rd12, %rd8, %rd32;
	mul.wide.s32 	%rd33, %r3, 4;
	add.s64 	%rd13, %rd11, %rd33;
	shl.b32 	%r17, %r3, 3;
	cvt.u64.u32 	%rd34, %r17;
	add.s64 	%rd14, %rd12, %rd34;
	add.s64 	%rd15, %rd14, %rd34;
	neg.s32 	%r18, %r14;
	mov.b32 	%r211, 0;
$L__BB0_5:
	setp.ge.s32 	%p8, %r2, %r82;
	@%p8 bra 	$L__BB0_32;
	setp.lt.s32 	%p9, %r84, 1;
	@%p9 bra 	$L__BB0_26;
	mov.u32 	%r212, %r2;
$L__BB0_8:
	setp.lt.u32 	%p15, %r84, 16;
	mul.lo.s32 	%r21, %r212, %r84;
	mov.f64 	%fd337, 0d0000000000000000;
	mov.b32 	%r215, 0;
	@%p15 bra 	$L__BB0_13;
	mul.wide.u32 	%rd47, %r21, 4;
	add.s64 	%rd48, %rd1, %rd47;
	add.s64 	%rd192, %rd48, 32;
	mov.f64 	%fd337, 0d0000000000000000;
	mov.u32 	%r213, %r18;
	bra.uni 	$L__BB0_12;
$L__BB0_10:
	fma.rn.f64 	%fd330, %fd20, 0dC010000000000000, %fd337;
$L__BB0_11:
	mul.wide.u32 	%rd133, %r212, 8;
	add.s64 	%rd134, %rd4, %rd133;
	st.global.f64 	[%rd134], %fd330;
	add.s32 	%r212, %r212, %r3;
	setp.lt.s32 	%p26, %r212, %r82;
	@%p26 bra 	$L__BB0_8;
	bra.uni 	$L__BB0_32;
$L__BB0_12:
	.pragma "nounroll";
	ld.global.nc.u32 	%r110, [%rd192+-32];
	mul.wide.s32 	%rd49, %r110, 8;
	add.s64 	%rd50, %rd3, %rd49;
	ld.global.f64 	%fd76, [%rd50];
	add.f64 	%fd77, %fd337, %fd76;
	ld.global.nc.u32 	%r111, [%rd192+-28];
	mul.wide.s32 	%rd51, %r111, 8;
	add.s64 	%rd52, %rd3, %rd51;
	ld.global.f64 	%fd78, [%rd52];
	add.f64 	%fd79, %fd77, %fd78;
	ld.global.nc.u32 	%r112, [%rd192+-24];
	mul.wide.s32 	%rd53, %r112, 8;
	add.s64 	%rd54, %rd3, %rd53;
	ld.global.f64 	%fd80, [%rd54];
	add.f64 	%fd81, %fd79, %fd80;
	ld.global.nc.u32 	%r113, [%rd192+-20];
	mul.wide.s32 	%rd55, %r113, 8;
	add.s64 	%rd56, %rd3, %rd55;
	ld.global.f64 	%fd82, [%rd56];
	add.f64 	%fd83, %fd81, %fd82;
	ld.global.nc.u32 	%r114, [%rd192+-16];
	mul.wide.s32 	%rd57, %r114, 8;
	add.s64 	%rd58, %rd3, %rd57;
	ld.global.f64 	%fd84, [%rd58];
	add.f64 	%fd85, %fd83, %fd84;
	ld.global.nc.u32 	%r115, [%rd192+-12];
	mul.wide.s32 	%rd59, %r115, 8;
	add.s64 	%rd60, %rd3, %rd59;
	ld.global.f64 	%fd86, [%rd60];
	add.f64 	%fd87, %fd85, %fd86;
	ld.global.nc.u32 	%r116, [%rd192+-8];
	mul.wide.s32 	%rd61, %r116, 8;
	add.s64 	%rd62, %rd3, %rd61;
	ld.global.f64 	%fd88, [%rd62];
	add.f64 	%fd89, %fd87, %fd88;
	ld.global.nc.u32 	%r117, [%rd192+-4];
	mul.wide.s32 	%rd63, %r117, 8;
	add.s64 	%rd64, %rd3, %rd63;
	ld.global.f64 	%fd90, [%rd64];
	add.f64 	%fd91, %fd89, %fd90;
	ld.global.nc.u32 	%r118, [%rd192];
	mul.wide.s32 	%rd65, %r118, 8;
	add.s64 	%rd66, %rd3, %rd65;
	ld.global.f64 	%fd92, [%rd66];
	add.f64 	%fd93, %fd91, %fd92;
	ld.global.nc.u32 	%r119, [%rd192+4];
	mul.wide.s32 	%rd67, %r119, 8;
	add.s64 	%rd68, %rd3, %rd67;
	ld.global.f64 	%fd94, [%rd68];
	add.f64 	%fd95, %fd93, %fd94;
	ld.global.nc.u32 	%r120, [%rd192+8];
	mul.wide.s32 	%rd69, %r120, 8;
	add.s64 	%rd70, %rd3, %rd69;
	ld.global.f64 	%fd96, [%rd70];
	add.f64 	%fd97, %fd95, %fd96;
	ld.global.nc.u32 	%r121, [%rd192+12];
	mul.wide.s32 	%rd71, %r121, 8;
	add.s64 	%rd72, %rd3, %rd71;
	ld.global.f64 	%fd98, [%rd72];
	add.f64 	%fd99, %fd97, %fd98;
	ld.global.nc.u32 	%r122, [%rd192+16];
	mul.wide.s32 	%rd73, %r122, 8;
	add.s64 	%rd74, %rd3, %rd73;
	ld.global.f64 	%fd100, [%rd74];
	add.f64 	%fd101, %fd99, %fd100;
	ld.global.nc.u32 	%r123, [%rd192+20];
	mul.wide.s32 	%rd75, %r123, 8;
	add.s64 	%rd76, %rd3, %rd75;
	ld.global.f64 	%fd102, [%rd76];
	add.f64 	%fd103, %fd101, %fd102;
	ld.global.nc.u32 	%r124, [%rd192+24];
	mul.wide.s32 	%rd77, %r124, 8;
	add.s64 	%rd78, %rd3, %rd77;
	ld.global.f64 	%fd104, [%rd78];
	add.f64 	%fd105, %fd103, %fd104;
	ld.global.nc.u32 	%r125, [%rd192+28];
	mul.wide.s32 	%rd79, %r125, 8;
	add.s64 	%rd80, %rd3, %rd79;
	ld.global.f64 	%fd106, [%rd80];
	add.f64 	%fd337, %fd105, %fd106;
	add.s32 	%r213, %r213, 16;
	add.s64 	%rd192, %rd192, 64;
	setp.eq.s32 	%p16, %r213, 0;
	mov.u32 	%r215, %r14;
	@%p16 bra 	$L__BB0_13;
	bra.uni 	$L__BB0_12;
$L__BB0_13:
	setp.eq.s32 	%p17, %r9, 0;
	@%p17 bra 	$L__BB0_23;
	add.s32 	%r126, %r9, -1;
	setp.lt.u32 	%p18, %r126, 7;
	@%p18 bra 	$L__BB0_16;
	add.s32 	%r127, %r215, %r21;
	mul.wide.u32 	%rd81, %r127, 4;
	add.s64 	%rd82, %rd1, %rd81;
	ld.global.nc.u32 	%r128, [%rd82];
	mul.wide.s32 	%rd83, %r128, 8;
	add.s64 	%rd84, %rd3, %rd83;
	ld.global.f64 	%fd108, [%rd84];
	add.f64 	%fd109, %fd337, %fd108;
	cvt.u64.u32 	%rd85, %r21;
	cvt.u64.u32 	%rd86, %r215;
	add.s64 	%rd87, %rd86, %rd85;
	shl.b64 	%rd88, %rd87, 2;
	add.s64 	%rd89, %rd1, %rd88;
	ld.global.nc.u32 	%r129, [%rd89+4];
	mul.wide.s32 	%rd90, %r129, 8;
	add.s64 	%rd91, %rd3, %rd90;
	ld.global.f64 	%fd110, [%rd91];
	add.f64 	%fd111, %fd109, %fd110;
	ld.global.nc.u32 	%r130, [%rd89+8];
	mul.wide.s32 	%rd92, %r130, 8;
	add.s64 	%rd93, %rd3, %rd92;
	ld.global.f64 	%fd112, [%rd93];
	add.f64 	%fd113, %fd111, %fd112;
	ld.global.nc.u32 	%r131, [%rd89+12];
	mul.wide.s32 	%rd94, %r131, 8;
	add.s64 	%rd95, %rd3, %rd94;
	ld.global.f64 	%fd114, [%rd95];
	add.f64 	%fd115, %fd113, %fd114;
	ld.global.nc.u32 	%r132, [%rd89+16];
	mul.wide.s32 	%rd96, %r132, 8;
	add.s64 	%rd97, %rd3, %rd96;
	ld.global.f64 	%fd116, [%rd97];
	add.f64 	%fd117, %fd115, %fd116;
	ld.global.nc.u32 	%r133, [%rd89+20];
	mul.wide.s32 	%rd98, %r133, 8;
	add.s64 	%rd99, %rd3, %rd98;
	ld.global.f64 	%fd118, [%rd99];
	add.f64 	%fd119, %fd117, %fd118;
	ld.global.nc.u32 	%r134, [%rd89+24];
	mul.wide.s32 	%rd100, %r134, 8;
	add.s64 	%rd101, %rd3, %rd100;
	ld.global.f64 	%fd120, [%rd101];
	add.f64 	%fd121, %fd119, %fd120;
	ld.global.nc.u32 	%r135, [%rd89+28];
	mul.wide.s32 	%rd102, %r135, 8;
	add.s64 	%rd103, %rd3, %rd102;
	ld.global.f64 	%fd122, [%rd103];
	add.f64 	%fd337, %fd121, %fd122;
	add.s32 	%r215, %r215, 8;
$L__BB0_16:
	setp.eq.s32 	%p19, %r10, 0;
	@%p19 bra 	$L__BB0_23;
	add.s32 	%r136, %r10, -1;
	setp.lt.u32 	%p20, %r136, 3;
	@%p20 bra 	$L__BB0_19;
	add.s32 	%r137, %r215, %r21;
	mul.wide.u32 	%rd104, %r137, 4;
	add.s64 	%rd105, %rd1, %rd104;
	ld.global.nc.u32 	%r138, [%rd105];
	mul.wide.s32 	%rd106, %r138, 8;
	add.s64 	%rd107, %rd3, %rd106;
	ld.global.f64 	%fd124, [%rd107];
	add.f64 	%fd125, %fd337, %fd124;
	cvt.u64.u32 	%rd108, %r21;
	cvt.u64.u32 	%rd109, %r215;
	add.s64 	%rd110, %rd109, %rd108;
	shl.b64 	%rd111, %rd110, 2;
	add.s64 	%rd112, %rd1, %rd111;
	ld.global.nc.u32 	%r139, [%rd112+4];
	mul.wide.s32 	%rd113, %r139, 8;
	add.s64 	%rd114, %rd3, %rd113;
	ld.global.f64 	%fd126, [%rd114];
	add.f64 	%fd127, %fd125, %fd126;
	ld.global.nc.u32 	%r140, [%rd112+8];
	mul.wide.s32 	%rd115, %r140, 8;
	add.s64 	%rd116, %rd3, %rd115;
	ld.global.f64 	%fd128, [%rd116];
	add.f64 	%fd129, %fd127, %fd128;
	ld.global.nc.u32 	%r141, [%rd112+12];
	mul.wide.s32 	%rd117, %r141, 8;
	add.s64 	%rd118, %rd3, %rd117;
	ld.global.f64 	%fd130, [%rd118];
	add.f64 	%fd337, %fd129, %fd130;
	add.s32 	%r215, %r215, 4;
$L__BB0_19:
	setp.eq.s32 	%p21, %r15, 0;
	@%p21 bra 	$L__BB0_23;
	setp.eq.s32 	%p22, %r15, 1;
	add.s32 	%r142, %r215, %r21;
	mul.wide.u32 	%rd119, %r142, 4;
	add.s64 	%rd120, %rd1, %rd119;
	ld.global.nc.u32 	%r143, [%rd120];
	mul.wide.s32 	%rd121, %r143, 8;
	add.s64 	%rd122, %rd3, %rd121;
	ld.global.f64 	%fd131, [%rd122];
	add.f64 	%fd337, %fd337, %fd131;
	@%p22 bra 	$L__BB0_23;
	setp.eq.s32 	%p23, %r15, 2;
	cvt.u64.u32 	%rd123, %r21;
	cvt.u64.u32 	%rd124, %r215;
	add.s64 	%rd125, %rd124, %rd123;
	shl.b64 	%rd126, %rd125, 2;
	add.s64 	%rd19, %rd1, %rd126;
	ld.global.nc.u32 	%r144, [%rd19+4];
	mul.wide.s32 	%rd127, %r144, 8;
	add.s64 	%rd128, %rd3, %rd127;
	ld.global.f64 	%fd132, [%rd128];
	add.f64 	%fd337, %fd337, %fd132;
	@%p23 bra 	$L__BB0_23;
	ld.global.nc.u32 	%r145, [%rd19+8];
	mul.wide.s32 	%rd129, %r145, 8;
	add.s64 	%rd130, %rd3, %rd129;
	ld.global.f64 	%fd133, [%rd130];
	add.f64 	%fd337, %fd337, %fd133;
$L__BB0_23:
	mul.wide.u32 	%rd131, %r212, 8;
	add.s64 	%rd132, %rd3, %rd131;
	ld.global.f64 	%fd20, [%rd132];
	mov.f64 	%fd330, 0d0000000000000000;
	setp.eq.s32 	%p24, %r84, 4;
	@%p24 bra 	$L__BB0_10;
	setp.eq.s32 	%p25, %r84, 6;
	@%p25 bra 	$L__BB0_25;
	bra.uni 	$L__BB0_11;
$L__BB0_25:
	fma.rn.f64 	%fd135, %fd20, 0dC018000000000000, %fd337;
	mul.f64 	%fd330, %fd135, 0d3FE5555555555555;
	bra.uni 	$L__BB0_11;
$L__BB0_26:
	setp.eq.s32 	%p10, %r11, 0;
	mov.u32 	%r217, %r2;
	@%p10 bra 	$L__BB0_30;
	setp.eq.s32 	%p11, %r11, 1;
	mov.b64 	%rd35, 0;
	st.global.u64 	[%rd5], %rd35;
	mov.u32 	%r217, %r6;
	@%p11 bra 	$L__BB0_30;
	setp.eq.s32 	%p12, %r11, 2;
	mov.b64 	%rd36, 0;
	st.global.u64 	[%rd6], %rd36;
	mov.u32 	%r217, %r12;
	@%p12 bra 	$L__BB0_30;
	mov.b64 	%rd37, 0;
	st.global.u64 	[%rd7], %rd37;
	mov.u32 	%r217, %r13;
$L__BB0_30:
	setp.lt.u32 	%p13, %r7, 3;
	@%p13 bra 	$L__BB0_32;
$L__BB0_31:
	mul.wide.u32 	%rd38, %r217, 8;
	add.s64 	%rd39, %rd4, %rd38;
	mov.b64 	%rd40, 0;
	st.global.u64 	[%rd39], %rd40;
	add.s32 	%r106, %r217, %r3;
	mul.wide.u32 	%rd41, %r106, 8;
	add.s64 	%rd42, %rd4, %rd41;
	st.global.u64 	[%rd42], %rd40;
	add.s32 	%r107, %r106, %r3;
	mul.wide.u32 	%rd43, %r107, 8;
	add.s64 	%rd44, %rd4, %rd43;
	st.global.u64 	[%rd44], %rd40;
	add.s32 	%r108, %r107, %r3;
	mul.wide.u32 	%rd45, %r108, 8;
	add.s64 	%rd46, %rd4, %rd45;
	st.global.u64 	[%rd46], %rd40;
	add.s32 	%r217, %r108, %r3;
	setp.lt.s32 	%p14, %r217, %r82;
	@%p14 bra 	$L__BB0_31;
$L__BB0_32:
	bar.sync 	0;
	@%p8 bra 	$L__BB0_39;
	setp.eq.s32 	%p28, %r11, 0;
	mov.u32 	%r219, %r2;
	@%p28 bra 	$L__BB0_37;
	setp.eq.s32 	%p29, %r11, 1;
	ld.global.f64 	%fd136, [%rd5];
	ld.global.f64 	%fd137, [%rd8];
	fma.rn.f64 	%fd138, %fd71, %fd136, %fd137;
	max.f64 	%fd139, %fd138, 0d0000000000000000;
	st.global.f64 	[%rd8], %fd139;
	mov.u32 	%r219, %r6;
	@%p29 bra 	$L__BB0_37;
	setp.eq.s32 	%p30, %r11, 2;
	ld.global.f64 	%fd140, [%rd6];
	ld.global.f64 	%fd141, [%rd9];
	fma.rn.f64 	%fd142, %fd71, %fd140, %fd141;
	max.f64 	%fd143, %fd142, 0d0000000000000000;
	st.global.f64 	[%rd9], %fd143;
	mov.u32 	%r219, %r12;
	@%p30 bra 	$L__BB0_37;
	ld.global.f64 	%fd144, [%rd7];
	ld.global.f64 	%fd145, [%rd10];
	fma.rn.f64 	%fd146, %fd71, %fd144, %fd145;
	max.f64 	%fd147, %fd146, 0d0000000000000000;
	st.global.f64 	[%rd10], %fd147;
	mov.u32 	%r219, %r13;
$L__BB0_37:
	setp.lt.u32 	%p31, %r7, 3;
	@%p31 bra 	$L__BB0_39;
$L__BB0_38:
	mul.wide.u32 	%rd135, %r219, 8;
	add.s64 	%rd136, %rd4, %rd135;
	ld.global.f64 	%fd148, [%rd136];
	add.s64 	%rd137, %rd3, %rd135;
	ld.global.f64 	%fd149, [%rd137];
	fma.rn.f64 	%fd150, %fd71, %fd148, %fd149;
	max.f64 	%fd151, %fd150, 0d0000000000000000;
	st.global.f64 	[%rd137], %fd151;
	add.s32 	%r146, %r219, %r3;
	mul.wide.u32 	%rd138, %r146, 8;
	add.s64 	%rd139, %rd4, %rd138;
	ld.global.f64 	%fd152, [%rd139];
	add.s64 	%rd140, %rd3, %rd138;
	ld.global.f64 	%fd153, [%rd140];
	fma.rn.f64 	%fd154, %fd71, %fd152, %fd153;
	max.f64 	%fd155, %fd154, 0d0000000000000000;
	st.global.f64 	[%rd140], %fd155;
	add.s32 	%r147, %r146, %r3;
	mul.wide.u32 	%rd141, %r147, 8;
	add.s64 	%rd142, %rd4, %rd141;
	ld.global.f64 	%fd156, [%rd142];
	add.s64 	%rd143, %rd3, %rd141;
	ld.global.f64 	%fd157, [%rd143];
	fma.rn.f64 	%fd158, %fd71, %fd156, %fd157;
	max.f64 	%fd159, %fd158, 0d0000000000000000;
	st.global.f64 	[%rd143], %fd159;
	add.s32 	%r148, %r147, %r3;
	mul.wide.u32 	%rd144, %r148, 8;
	add.s64 	%rd145, %rd4, %rd144;
	ld.global.f64 	%fd160, [%rd145];
	add.s64 	%rd146, %rd3, %rd144;
	ld.global.f64 	%fd161, [%rd146];
	fma.rn.f64 	%fd162, %fd71, %fd160, %fd161;
	max.f64 	%fd163, %fd162, 0d0000000000000000;
	st.global.f64 	[%rd146], %fd163;
	add.s32 	%r219, %r148, %r3;
	setp.lt.s32 	%p32, %r219, %r82;
	@%p32 bra 	$L__BB0_38;
$L__BB0_39:
	setp.ge.s32 	%p33, %r2, %r83;
	bar.sync 	0;
	@%p33 bra 	$L__BB0_46;
	setp.eq.s32 	%p34, %r16, 3;
	mov.u32 	%r221, %r2;
	@%p34 bra 	$L__BB0_44;
	setp.eq.s32 	%p35, %r16, 0;
	ld.global.nc.u32 	%r149, [%rd11];
	mul.wide.s32 	%rd147, %r149, 8;
	add.s64 	%rd148, %rd4, %rd147;
	ld.global.f64 	%fd164, [%rd148];
	ld.global.f64 	%fd165, [%rd12];
	fma.rn.f64 	%fd166, %fd71, %fd164, %fd165;
	max.f64 	%fd167, %fd166, 0d0000000000000000;
	st.global.f64 	[%rd12], %fd167;
	mov.u32 	%r221, %r6;
	@%p35 bra 	$L__BB0_44;
	setp.eq.s32 	%p36, %r16, 1;
	ld.global.nc.u32 	%r150, [%rd13];
	mul.wide.s32 	%rd149, %r150, 8;
	add.s64 	%rd150, %rd4, %rd149;
	ld.global.f64 	%fd168, [%rd150];
	ld.global.f64 	%fd169, [%rd14];
	fma.rn.f64 	%fd170, %fd71, %fd168, %fd169;
	max.f64 	%fd171, %fd170, 0d0000000000000000;
	st.global.f64 	[%rd14], %fd171;
	mov.u32 	%r221, %r12;
	@%p36 bra 	$L__BB0_44;
	mul.wide.s32 	%rd151, %r3, 4;
	add.s64 	%rd152, %rd13, %rd151;
	ld.global.nc.u32 	%r151, [%rd152];
	mul.wide.s32 	%rd153, %r151, 8;
	add.s64 	%rd154, %rd4, %rd153;
	ld.global.f64 	%fd172, [%rd154];
	ld.global.f64 	%fd173, [%rd15];
	fma.rn.f64 	%fd174, %fd71, %fd172, %fd173;
	max.f64 	%fd175, %fd174, 0d0000000000000000;
	st.global.f64 	[%rd15], %fd175;
	mov.u32 	%r221, %r13;
$L__BB0_44:
	setp.lt.u32 	%p37, %r8, 3;
	@%p37 bra 	$L__BB0_46;
$L__BB0_45:
	cvt.u64.u32 	%rd155, %r17;
	add.s32 	%r152, %r221, %r82;
	mul.wide.u32 	%rd156, %r221, 4;
	add.s64 	%rd157, %rd2, %rd156;
	ld.global.nc.u32 	%r153, [%rd157];
	mul.wide.s32 	%rd158, %r153, 8;
	add.s64 	%rd159, %rd4, %rd158;
	ld.global.f64 	%fd176, [%rd159];
	mul.wide.s32 	%rd160, %r152, 8;
	add.s64 	%rd161, %rd3, %rd160;
	ld.global.f64 	%fd177, [%rd161];
	fma.rn.f64 	%fd178, %fd71, %fd176, %fd177;
	max.f64 	%fd179, %fd178, 0d0000000000000000;
	st.global.f64 	[%rd161], %fd179;
	add.s32 	%r154, %r221, %r3;
	mul.wide.u32 	%rd162, %r154, 4;
	add.s64 	%rd163, %rd2, %rd162;
	ld.global.nc.u32 	%r155, [%rd163];
	mul.wide.s32 	%rd164, %r155, 8;
	add.s64 	%rd165, %rd4, %rd164;
	ld.global.f64 	%fd180, [%rd165];
	add.s64 	%rd166, %rd161, %rd155;
	ld.global.f64 	%fd181, [%rd166];
	fma.rn.f64 	%fd182, %fd71, %fd180, %fd181;
	max.f64 	%fd183, %fd182, 0d0000000000000000;
	st.global.f64 	[%rd166], %fd183;
	add.s32 	%r156, %r154, %r3;
	mul.wide.u32 	%rd167, %r156, 4;
	add.s64 	%rd168, %rd2, %rd167;
	ld.global.nc.u32 	%r157, [%rd168];
	mul.wide.s32 	%rd169, %r157, 8;
	add.s64 	%rd170, %rd4, %rd169;
	ld.global.f64 	%fd184, [%rd170];
	add.s64 	%rd171, %rd166, %rd155;
	ld.global.f64 	%fd185, [%rd171];
	fma.rn.f64 	%fd186, %fd71, %fd184, %fd185;
	max.f64 	%fd187, %fd186, 0d0000000000000000;
	st.global.f64 	[%rd171], %fd187;
	add.s32 	%r158, %r156, %r3;
	mul.wide.u32 	%rd172, %r158, 4;
	add.s64 	%rd173, %rd2, %rd172;
	ld.global.nc.u32 	%r159, [%rd173];
	mul.wide.s32 	%rd174, %r159, 8;
	add.s64 	%rd175, %rd4, %rd174;
	ld.global.f64 	%fd188, [%rd175];
	add.s64 	%rd176, %rd171, %rd155;
	ld.global.f64 	%fd189, [%rd176];
	fma.rn.f64 	%fd190, %fd71, %fd188, %fd189;
	max.f64 	%fd191, %fd190, 0d0000000000000000;
	st.global.f64 	[%rd176], %fd191;
	add.s32 	%r221, %r158, %r3;
	setp.lt.s32 	%p38, %r221, %r83;
	@%p38 bra 	$L__BB0_45;
$L__BB0_46:
	bar.sync 	0;
	ld.shared.u8 	%rs2, [_ZZ16sepal_simulationE14converged_flag];
	setp.ne.s16 	%p40, %rs2, 0;
	mov.pred 	%p87, 0;
	@%p40 bra 	$L__BB0_103;
	mov.f64 	%fd341, 0d0000000000000000;
	@%p8 bra 	$L__BB0_54;
	setp.eq.s32 	%p42, %r11, 0;
	mov.f64 	%fd341, 0d0000000000000000;
	mov.u32 	%r223, %r2;
	@%p42 bra 	$L__BB0_52;
	setp.eq.s32 	%p43, %r11, 1;
	ld.global.f64 	%fd195, [%rd8];
	setp.gt.f64 	%p44, %fd195, 0d0000000000000000;
	add.f64 	%fd196, %fd195, 0d0000000000000000;
	selp.f64 	%fd341, %fd196, 0d0000000000000000, %p44;
	mov.u32 	%r223, %r6;
	@%p43 bra 	$L__BB0_52;
	setp.eq.s32 	%p45, %r11, 2;
	ld.global.f64 	%fd197, [%rd9];
	setp.gt.f64 	%p46, %fd197, 0d0000000000000000;
	add.f64 	%fd198, %fd341, %fd197;
	selp.f64 	%fd341, %fd198, %fd341, %p46;
	mov.u32 	%r223, %r12;
	@%p45 bra 	$L__BB0_52;
	ld.global.f64 	%fd199, [%rd10];
	setp.gt.f64 	%p47, %fd199, 0d0000000000000000;
	add.f64 	%fd200, %fd341, %fd199;
	selp.f64 	%fd341, %fd200, %fd341, %p47;
	mov.u32 	%r223, %r13;
$L__BB0_52:
	setp.lt.u32 	%p48, %r7, 3;
	@%p48 bra 	$L__BB0_54;
$L__BB0_53:
	mul.wide.u32 	%rd177, %r223, 8;
	add.s64 	%rd178, %rd3, %rd177;
	ld.global.f64 	%fd201, [%rd178];
	setp.gt.f64 	%p49, %fd201, 0d0000000000000000;
	add.f64 	%fd202, %fd341, %fd201;
	selp.f64 	%fd203, %fd202, %fd341, %p49;
	add.s32 	%r160, %r223, %r3;
	mul.wide.u32 	%rd179, %r160, 8;
	add.s64 	%rd180, %rd3, %rd179;
	ld.global.f64 	%fd204, [%rd180];
	setp.gt.f64 	%p50, %fd204, 0d0000000000000000;
	add.f64 	%fd205, %fd203, %fd204;
	selp.f64 	%fd206, %fd205, %fd203, %p50;
	add.s32 	%r161, %r160, %r3;
	mul.wide.u32 	%rd181, %r161, 8;
	add.s64 	%rd182, %rd3, %rd181;
	ld.global.f64 	%fd207, [%rd182];
	setp.gt.f64 	%p51, %fd207, 0d0000000000000000;
	add.f64 	%fd208, %fd206, %fd207;
	selp.f64 	%fd209, %fd208, %fd206, %p51;
	add.s32 	%r162, %r161, %r3;
	mul.wide.u32 	%rd183, %r162, 8;
	add.s64 	%rd184, %rd3, %rd183;
	ld.global.f64 	%fd210, [%rd184];
	setp.gt.f64 	%p52, %fd210, 0d0000000000000000;
	add.f64 	%fd211, %fd209, %fd210;
	selp.f64 	%fd341, %fd211, %fd209, %p52;
	add.s32 	%r223, %r162, %r3;
	setp.lt.s32 	%p53, %r223, %r82;
	@%p53 bra 	$L__BB0_53;
$L__BB0_54:
	setp.lt.u32 	%p54, %r3, 2;
	st.shared.f64 	[%r4], %fd341;
	bar.sync 	0;
	@%p54 bra 	$L__BB0_59;
	mov.u32 	%r225, %r3;
$L__BB0_56:
	shr.u32 	%r43, %r225, 1;
	setp.ge.u32 	%p55, %r2, %r43;
	@%p55 bra 	$L__BB0_58;
	shl.b32 	%r163, %r43, 3;
	add.s32 	%r164, %r4, %r163;
	ld.shared.f64 	%fd212, [%r164];
	ld.shared.f64 	%fd213, [%r4];
	add.f64 	%fd214, %fd212, %fd213;
	st.shared.f64 	[%r4], %fd214;
$L__BB0_58:
	bar.sync 	0;
	setp.gt.u32 	%p56, %r225, 3;
	mov.u32 	%r225, %r43;
	@%p56 bra 	$L__BB0_56;
$L__BB0_59:
	ld.shared.f64 	%fd29, [_ZZ27compute_entropy_cooperativeE16total_sum_shared];
	setp.le.f64 	%p57, %fd29, 0d0000000000000000;
	mov.f64 	%fd357, 0d0000000000000000;
	@%p57 bra 	$L__BB0_98;
	mov.f64 	%fd351, 0d0000000000000000;
	mov.f64 	%fd345, 0d0000000000000000;
	@%p8 bra 	$L__BB0_92;
	and.b32  	%r165, %r7, 1;
	setp.eq.b32 	%p59, %r165, 1;
	mov.u32 	%r230, %r2;
	@%p59 bra 	$L__BB0_71;
	ld.global.f64 	%fd30, [%rd8];
	setp.leu.f64 	%p60, %fd30, 0d0000000000000000;
	mov.f64 	%fd351, 0d0000000000000000;
	mov.u32 	%r230, %r6;
	@%p60 bra 	$L__BB0_71;
	div.rn.f64 	%fd31, %fd30, %fd29;
	{
	.reg .b32 %temp; 
	mov.b64 	{%temp, %r226}, %fd31;
	}
	{
	.reg .b32 %temp; 
	mov.b64 	{%r227, %temp}, %fd31;
	}
	setp.gt.s32 	%p61, %r226, 1048575;
	mov.b32 	%r228, -1023;
	mov.f64 	%fd342, %fd31;
	@%p61 bra 	$L__BB0_65;
	mul.f64 	%fd342, %fd31, 0d4350000000000000;
	{
	.reg .b32 %temp; 
	mov.b64 	{%temp, %r226}, %fd342;
	}
	{
	.reg .b32 %temp; 
	mov.b64 	{%r227, %temp}, %fd342;
	}
	mov.b32 	%r228, -1077;
$L__BB0_65:
	add.s32 	%r168, %r226, -1;
	setp.lt.u32 	%p62, %r168, 2146435071;
	@%p62 bra 	$L__BB0_67;
	fma.rn.f64 	%fd220, %fd342, 0d7FF0000000000000, 0d7FF0000000000000;
	{
	.reg .b32 %temp; 
	mov.b64 	{%temp, %r169}, %fd342;
	}
	and.b32  	%r170, %r169, 2147483647;
	setp.eq.s32 	%p63, %r170, 0;
	selp.f64 	%fd344, 0dFFF0000000000000, %fd220, %p63;
	bra.uni 	$L__BB0_70;
$L__BB0_67:
	shr.u32 	%r171, %r226, 20;
	add.s32 	%r229, %r228, %r171;
	and.b32  	%r172, %r226, 1048575;
	or.b32  	%r173, %r172, 1072693248;
	mov.b64 	%fd343, {%r227, %r173};
	setp.lt.u32 	%p64, %r173, 1073127583;
	@%p64 bra 	$L__BB0_69;
	{
	.reg .b32 %temp; 
	mov.b64 	{%r174, %temp}, %fd343;
	}
	{
	.reg .b32 %temp; 
	mov.b64 	{%temp, %r175}, %fd343;
	}
	add.s32 	%r176, %r175, -1048576;
	mov.b64 	%fd343, {%r174, %r176};
	add.s32 	%r229, %r229, 1;
$L__BB0_69:
	add.f64 	%fd221, %fd343, 0dBFF0000000000000;
	add.f64 	%fd222, %fd343, 0d3FF0000000000000;
	rcp.approx.ftz.f64 	%fd223, %fd222;
	neg.f64 	%fd224, %fd222;
	fma.rn.f64 	%fd225, %fd224, %fd223, 0d3FF0000000000000;
	fma.rn.f64 	%fd226, %fd225, %fd225, %fd225;
	fma.rn.f64 	%fd227, %fd226, %fd223, %fd223;
	mul.f64 	%fd228, %fd221, %fd227;
	fma.rn.f64 	%fd229, %fd221, %fd227, %fd228;
	mul.f64 	%fd230, %fd229, %fd229;
	fma.rn.f64 	%fd231, %fd230, 0d3EB1380B3AE80F1E, 0d3ED0EE258B7A8B04;
	fma.rn.f64 	%fd232, %fd231, %fd230, 0d3EF3B2669F02676F;
	fma.rn.f64 	%fd233, %fd232, %fd230, 0d3F1745CBA9AB0956;
	fma.rn.f64 	%fd234, %fd233, %fd230, 0d3F3C71C72D1B5154;
	fma.rn.f64 	%fd235, %fd234, %fd230, 0d3F624924923BE72D;
	fma.rn.f64 	%fd236, %fd235, %fd230, 0d3F8999999999A3C4;
	fma.rn.f64 	%fd237, %fd236, %fd230, 0d3FB5555555555554;
	sub.f64 	%fd238, %fd221, %fd229;
	add.f64 	%fd239, %fd238, %fd238;
	neg.f64 	%fd240, %fd229;
	fma.rn.f64 	%fd241, %fd240, %fd221, %fd239;
	mul.f64 	%fd242, %fd227, %fd241;
	mul.f64 	%fd243, %fd230, %fd237;
	fma.rn.f64 	%fd244, %fd243, %fd229, %fd242;
	xor.b32  	%r177, %r229, -2147483648;
	mov.b32 	%r178, 1127219200;
	mov.b64 	%fd245, {%r177, %r178};
	sub.f64 	%fd246, %fd245, %fd1;
	fma.rn.f64 	%fd247, %fd246, 0d3FE62E42FEFA39EF, %fd229;
	fma.rn.f64 	%fd248, %fd246, 0dBFE62E42FEFA39EF, %fd247;
	sub.f64 	%fd249, %fd248, %fd229;
	sub.f64 	%fd250, %fd244, %fd249;
	fma.rn.f64 	%fd251, %fd246, 0d3C7ABC9E3B39803F, %fd250;
	add.f64 	%fd344, %fd247, %fd251;
$L__BB0_70:
	mul.f64 	%fd252, %fd31, %fd344;
	mov.f64 	%fd253, 0d0000000000000000;
	sub.f64 	%fd345, %fd253, %fd252;
	mov.u32 	%r230, %r6;
	mov.f64 	%fd351, %fd345;
$L__BB0_71:
	setp.eq.s32 	%p65, %r7, 0;
	@%p65 bra 	$L__BB0_92;
	mov.f64 	%fd351, %fd345;
$L__BB0_73:
	mul.wide.u32 	%rd185, %r230, 8;
	add.s64 	%rd186, %rd3, %rd185;
	ld.global.f64 	%fd44, [%rd186];
	setp.leu.f64 	%p66, %fd44, 0d0000000000000000;
	@%p66 bra 	$L__BB0_82;
	div.rn.f64 	%fd45, %fd44, %fd29;
	{
	.reg .b32 %temp; 
	mov.b64 	{%temp, %r232}, %fd45;
	}
	{
	.reg .b32 %temp; 
	mov.b64 	{%r233, %temp}, %fd45;
	}
	setp.gt.s32 	%p67, %r232, 1048575;
	mov.b32 	%r234, -1023;
	mov.f64 	%fd348, %fd45;
	@%p67 bra 	$L__BB0_76;
	mul.f64 	%fd348, %fd45, 0d4350000000000000;
	{
	.reg .b32 %temp; 
	mov.b64 	{%temp, %r232}, %fd348;
	}
	{
	.reg .b32 %temp; 
	mov.b64 	{%r233, %temp}, %fd348;
	}
	mov.b32 	%r234, -1077;
$L__BB0_76:
	add.s32 	%r181, %r232, -1;
	setp.gt.u32 	%p68, %r181, 2146435070;
	@%p68 bra 	$L__BB0_80;
	shr.u32 	%r184, %r232, 20;
	add.s32 	%r235, %r234, %r184;
	and.b32  	%r185, %r232, 1048575;
	or.b32  	%r186, %r185, 1072693248;
	mov.b64 	%fd349, {%r233, %r186};
	setp.lt.u32 	%p70, %r186, 1073127583;
	@%p70 bra 	$L__BB0_79;
	{
	.reg .b32 %temp; 
	mov.b64 	{%r187, %temp}, %fd349;
	}
	{
	.reg .b32 %temp; 
	mov.b64 	{%temp, %r188}, %fd349;
	}
	add.s32 	%r189, %r188, -1048576;
	mov.b64 	%fd349, {%r187, %r189};
	add.s32 	%r235, %r235, 1;
$L__BB0_79:
	add.f64 	%fd255, %fd349, 0dBFF0000000000000;
	add.f64 	%fd256, %fd349, 0d3FF0000000000000;
	rcp.approx.ftz.f64 	%fd257, %fd256;
	neg.f64 	%fd258, %fd256;
	fma.rn.f64 	%fd259, %fd258, %fd257, 0d3FF0000000000000;
	fma.rn.f64 	%fd260, %fd259, %fd259, %fd259;
	fma.rn.f64 	%fd261, %fd260, %fd257, %fd257;
	mul.f64 	%fd262, %fd255, %fd261;
	fma.rn.f64 	%fd263, %fd255, %fd261, %fd262;
	mul.f64 	%fd264, %fd263, %fd263;
	fma.rn.f64 	%fd265, %fd264, 0d3EB1380B3AE80F1E, 0d3ED0EE258B7A8B04;
	fma.rn.f64 	%fd266, %fd265, %fd264, 0d3EF3B2669F02676F;
	fma.rn.f64 	%fd267, %fd266, %fd264, 0d3F1745CBA9AB0956;
	fma.rn.f64 	%fd268, %fd267, %fd264, 0d3F3C71C72D1B5154;
	fma.rn.f64 	%fd269, %fd268, %fd264, 0d3F624924923BE72D;
	fma.rn.f64 	%fd270, %fd269, %fd264, 0d3F8999999999A3C4;
	fma.rn.f64 	%fd271, %fd270, %fd264, 0d3FB5555555555554;
	sub.f64 	%fd272, %fd255, %fd263;
	add.f64 	%fd273, %fd272, %fd272;
	neg.f64 	%fd274, %fd263;
	fma.rn.f64 	%fd275, %fd274, %fd255, %fd273;
	mul.f64 	%fd276, %fd261, %fd275;
	mul.f64 	%fd277, %fd264, %fd271;
	fma.rn.f64 	%fd278, %fd277, %fd263, %fd276;
	xor.b32  	%r190, %r235, -2147483648;
	mov.b32 	%r191, 1127219200;
	mov.b64 	%fd279, {%r190, %r191};
	sub.f64 	%fd280, %fd279, %fd1;
	fma.rn.f64 	%fd281, %fd280, 0d3FE62E42FEFA39EF, %fd263;
	fma.rn.f64 	%fd282, %fd280, 0dBFE62E42FEFA39EF, %fd281;
	sub.f64 	%fd283, %fd282, %fd263;
	sub.f64 	%fd284, %fd278, %fd283;
	fma.rn.f64 	%fd285, %fd280, 0d3C7ABC9E3B39803F, %fd284;
	add.f64 	%fd350, %fd281, %fd285;
	bra.uni 	$L__BB0_81;
$L__BB0_80:
	fma.rn.f64 	%fd254, %fd348, 0d7FF0000000000000, 0d7FF0000000000000;
	{
	.reg .b32 %temp; 
	mov.b64 	{%temp, %r182}, %fd348;
	}
	and.b32  	%r183, %r182, 2147483647;
	setp.eq.s32 	%p69, %r183, 0;
	selp.f64 	%fd350, 0dFFF0000000000000, %fd254, %p69;
$L__BB0_81:
	mul.f64 	%fd286, %fd45, %fd350;
	sub.f64 	%fd351, %fd351, %fd286;
$L__BB0_82:
	add.s32 	%r66, %r230, %r3;
	mul.wide.u32 	%rd187, %r66, 8;
	add.s64 	%rd188, %rd3, %rd187;
	ld.global.f64 	%fd56, [%rd188];
	setp.leu.f64 	%p71, %fd56, 0d0000000000000000;
	@%p71 bra 	$L__BB0_91;
	div.rn.f64 	%fd57, %fd56, %fd29;
	{
	.reg .b32 %temp; 
	mov.b64 	{%temp, %r236}, %fd57;
	}
	{
	.reg .b32 %temp; 
	mov.b64 	{%r237, %temp}, %fd57;
	}
	setp.gt.s32 	%p72, %r236, 1048575;
	mov.b32 	%r238, -1023;
	mov.f64 	%fd352, %fd57;
	@%p72 bra 	$L__BB0_85;
	mul.f64 	%fd352, %fd57, 0d4350000000000000;
	{
	.reg .b32 %temp; 
	mov.b64 	{%temp, %r236}, %fd352;
	}
	{
	.reg .b32 %temp; 
	mov.b64 	{%r237, %temp}, %fd352;
	}
	mov.b32 	%r238, -1077;
$L__BB0_85:
	add.s32 	%r194, %r236, -1;
	setp.lt.u32 	%p73, %r194, 2146435071;
	@%p73 bra 	$L__BB0_87;
	fma.rn.f64 	%fd287, %fd352, 0d7FF0000000000000, 0d7FF0000000000000;
	{
	.reg .b32 %temp; 
	mov.b64 	{%temp, %r195}, %fd352;
	}
	and.b32  	%r196, %r195, 2147483647;
	setp.eq.s32 	%p74, %r196, 0;
	selp.f64 	%fd354, 0dFFF0000000000000, %fd287, %p74;
	bra.uni 	$L__BB0_90;
$L__BB0_87:
	shr.u32 	%r197, %r236, 20;
	add.s32 	%r239, %r238, %r197;
	and.b32  	%r198, %r236, 1048575;
	or.b32  	%r199, %r198, 1072693248;
	mov.b64 	%fd353, {%r237, %r199};
	setp.lt.u32 	%p75, %r199, 1073127583;
	@%p75 bra 	$L__BB0_89;
	{
	.reg .b32 %temp; 
	mov.b64 	{%r200, %temp}, %fd353;
	}
	{
	.reg .b32 %temp; 
	mov.b64 	{%temp, %r201}, %fd353;
	}
	add.s32 	%r202, %r201, -1048576;
	mov.b64 	%fd353, {%r200, %r202};
	add.s32 	%r239, %r239, 1;
$L__BB0_89:
	add.f64 	%fd288, %fd353, 0dBFF0000000000000;
	add.f64 	%fd289, %fd353, 0d3FF0000000000000;
	rcp.approx.ftz.f64 	%fd290, %fd289;
	neg.f64 	%fd291, %fd289;
	fma.rn.f64 	%fd292, %fd291, %fd290, 0d3FF0000000000000;
	fma.rn.f64 	%fd293, %fd292, %fd292, %fd292;
	fma.rn.f64 	%fd294, %fd293, %fd290, %fd290;
	mul.f64 	%fd295, %fd288, %fd294;
	fma.rn.f64 	%fd296, %fd288, %fd294, %fd295;
	mul.f64 	%fd297, %fd296, %fd296;
	fma.rn.f64 	%fd298, %fd297, 0d3EB1380B3AE80F1E, 0d3ED0EE258B7A8B04;
	fma.rn.f64 	%fd299, %fd298, %fd297, 0d3EF3B2669F02676F;
	fma.rn.f64 	%fd300, %fd299, %fd297, 0d3F1745CBA9AB0956;
	fma.rn.f64 	%fd301, %fd300, %fd297, 0d3F3C71C72D1B5154;
	fma.rn.f64 	%fd302, %fd301, %fd297, 0d3F624924923BE72D;
	fma.rn.f64 	%fd303, %fd302, %fd297, 0d3F8999999999A3C4;
	fma.rn.f64 	%fd304, %fd303, %fd297, 0d3FB5555555555554;
	sub.f64 	%fd305, %fd288, %fd296;
	add.f64 	%fd306, %fd305, %fd305;
	neg.f64 	%fd307, %fd296;
	fma.rn.f64 	%fd308, %fd307, %fd288, %fd306;
	mul.f64 	%fd309, %fd294, %fd308;
	mul.f64 	%fd310, %fd297, %fd304;
	fma.rn.f64 	%fd311, %fd310, %fd296, %fd309;
	xor.b32  	%r203, %r239, -2147483648;
	mov.b32 	%r204, 1127219200;
	mov.b64 	%fd312, {%r203, %r204};
	sub.f64 	%fd313, %fd312, %fd1;
	fma.rn.f64 	%fd314, %fd313, 0d3FE62E42FEFA39EF, %fd296;
	fma.rn.f64 	%fd315, %fd313, 0dBFE62E42FEFA39EF, %fd314;
	sub.f64 	%fd316, %fd315, %fd296;
	sub.f64 	%fd317, %fd311, %fd316;
	fma.rn.f64 	%fd318, %fd313, 0d3C7ABC9E3B39803F, %fd317;
	add.f64 	%fd354, %fd314, %fd318;
$L__BB0_90:
	mul.f64 	%fd319, %fd57, %fd354;
	sub.f64 	%fd351, %fd351, %fd319;
$L__BB0_91:
	add.s32 	%r230, %r66, %r3;
	setp.lt.s32 	%p76, %r230, %r82;
	@%p76 bra 	$L__BB0_73;
$L__BB0_92:
	st.shared.f64 	[%r5], %fd351;
	bar.sync 	0;
	@%p54 bra 	$L__BB0_97;
	mov.u32 	%r240, %r3;
$L__BB0_94:
	shr.u32 	%r79, %r240, 1;
	setp.ge.u32 	%p78, %r2, %r79;
	@%p78 bra 	$L__BB0_96;
	shl.b32 	%r205, %r79, 3;
	add.s32 	%r206, %r5, %r205;
	ld.shared.f64 	%fd320, [%r206];
	ld.shared.f64 	%fd321, [%r5];
	add.f64 	%fd322, %fd320, %fd321;
	st.shared.f64 	[%r5], %fd322;
$L__BB0_96:
	bar.sync 	0;
	setp.gt.u32 	%p79, %r240, 3;
	mov.u32 	%r240, %r79;
	@%p79 bra 	$L__BB0_94;
$L__BB0_97:
	ld.shared.f64 	%fd323, [_ZZ27compute_entropy_cooperativeE14entropy_shared];
	div.rn.f64 	%fd357, %fd323, %fd2;
$L__BB0_98:
	setp.ne.s32 	%p80, %r2, 0;
	@%p80 bra 	$L__BB0_102;
	ld.shared.f64 	%fd324, [_ZZ16sepal_simulationE12prev_entropy];
	sub.f64 	%fd325, %fd357, %fd324;
	abs.f64 	%fd326, %fd325;
	setp.gtu.f64 	%p81, %fd326, %fd72;
	ld.shared.u32 	%r207, [_ZZ16sepal_simulationE16convergence_iter];
	setp.ne.s32 	%p82, %r207, -1;
	or.pred  	%p83, %p81, %p82;
	@%p83 bra 	$L__BB0_101;
	st.shared.u32 	[_ZZ16sepal_simulationE16convergence_iter], %r211;
	mov.b16 	%rs3, 1;
	st.shared.u8 	[_ZZ16sepal_simulationE14converged_flag], %rs3;
$L__BB0_101:
	st.shared.f64 	[_ZZ16sepal_simulationE12prev_entropy], %fd357;
$L__BB0_102:
	bar.sync 	0;
	ld.shared.u8 	%rs4, [_ZZ16sepal_simulationE14converged_flag];
	setp.eq.s16 	%p87, %rs4, 0;
$L__BB0_103:
	add.s32 	%r211, %r211, 1;
	setp.lt.s32 	%p84, %r211, %r85;
	and.pred  	%p85, %p87, %p84;
	@%p85 bra 	$L__BB0_5;
$L__BB0_104:
	setp.ne.s32 	%p86, %r2, 0;
	@%p86 bra 	$L__BB0_106;
	ld.shared.u32 	%r209, [_ZZ16sepal_simulationE16convergence_iter];
	max.s32 	%r210, %r209, -1;
	cvt.rn.f64.s32 	%fd327, %r210;
	cvta.to.global.u64 	%rd189, %rd22;
	mul.wide.u32 	%rd190, %r1, 8;
	add.s64 	%rd191, %rd189, %rd190;
	st.global.f64 	[%rd191], %fd327;
$L__BB0_106:
	ret;

}


// ===== COMPILED SASS (sm_100) =====

	.target	sm_100

	.elftype	@"ET_EXEC"


//--------------------- .note.nv.tkinfo           --------------------------
	.section	.note.nv.tkinfo,"",@"SHT_NOTE"
	.sectionflags	@"SHF_NOTE_NV_TKINFO"
	.tkinfo
        /*0018*/ 	.word	0x00000002
        /*0030*/ 	.string	""
        /*0030*/ 	.string	"ptxas"
        /*0030*/ 	.string	"Cuda compilation tools, release 13.0, V13.0.88"
        /*0030*/ 	.string	"Build cuda_13.0.r13.0/compiler.36424714_0"
        /*0030*/ 	.string	"-arch sm_100 -m 64 "



//--------------------- .note.nv.cuinfo           --------------------------
	.section	.note.nv.cuinfo,"",@"SHT_NOTE"
	.sectionflags	@"SHF_NOTE_NV_CUINFO"
        /*0018*/ 	.short	0x0002
        /*001a*/ 	.short	0x0064
        /*001c*/ 	.short	0x0082
	.zero		2


//--------------------- .nv.info                  --------------------------
	.section	.nv.info,"",@"SHT_CUDA_INFO"
	.align	4


	//----- nvinfo : EIATTR_REGCOUNT
	.align		4
        /*0000*/ 	.byte	0x04, 0x2f
        /*0002*/ 	.short	(.L_1 - .L_0)
	.align		4
.L_0:
        /*0004*/ 	.word	index@(sepal_simulation)
        /*0008*/ 	.word	0x00000030


	//----- nvinfo : EIATTR_FRAME_SIZE
	.align		4
.L_1:
        /*000c*/ 	.byte	0x04, 0x11
        /*000e*/ 	.short	(.L_3 - .L_2)
	.align		4
.L_2:
        /*0010*/ 	.word	index@($__internal_0_$__cuda_sm20_div_rn_f64_full)
        /*0014*/ 	.word	0x00000000


	//----- nvinfo : EIATTR_FRAME_SIZE
	.align		4
.L_3:
        /*0018*/ 	.byte	0x04, 0x11
        /*001a*/ 	.short	(.L_5 - .L_4)
	.align		4
.L_4:
        /*001c*/ 	.word	index@(sepal_simulation)
        /*0020*/ 	.word	0x00000000


	//----- nvinfo : EIATTR_MIN_STACK_SIZE
	.align		4
.L_5:
        /*0024*/ 	.byte	0x04, 0x12
        /*0026*/ 	.short	(.L_7 - .L_6)
	.align		4
.L_6:
        /*0028*/ 	.word	index@(sepal_simulation)
        /*002c*/ 	.word	0x00000000
.L_7:


//--------------------- .nv.compat                --------------------------
	.section	.nv.compat,"",@"SHT_CUDA_COMPAT_INFO"
	.align	4
        /*0000*/ 	.byte	0x02, 0x09, 0x00, 0x00, 0x02, 0x02, 0x01, 0x00, 0x02, 0x05, 0x05, 0x00, 0x03, 0x07, 0x01, 0x01
        /*0010*/ 	.byte	0x02, 0x03, 0x00, 0x00, 0x02, 0x06, 0x01, 0x00, 0x04, 0x0b, 0x08, 0x00, 0x01, 0x00, 0x00, 0x00
        /*0020*/ 	.byte	0x00, 0x00, 0x00, 0x00


//--------------------- .nv.info.sepal_simulation --------------------------
	.section	.nv.info.sepal_simulation,"",@"SHT_CUDA_INFO"
	.sectionflags	@""
	.align	4


	//----- nvinfo : EIATTR_CUDA_API_VERSION
	.align		4
        /*0000*/ 	.byte	0x04, 0x37
        /*0002*/ 	.short	(.L_9 - .L_8)
.L_8:
        /*0004*/ 	.word	0x00000082


	//----- nvinfo : EIATTR_KPARAM_INFO
	.align		4
.L_9:
        /*0008*/ 	.byte	0x04, 0x17
        /*000a*/ 	.short	(.L_11 - .L_10)
.L_10:
        /*000c*/ 	.word	0x00000000
        /*0010*/ 	.short	0x000d
        /*0012*/ 	.short	0x0050
        /*0014*/ 	.byte	0x00, 0xf0, 0x05, 0x00


	//----- nvinfo : EIATTR_KPARAM_INFO
	.align		4
.L_11:
        /*0018*/ 	.byte	0x04, 0x17
        /*001a*/ 	.short	(.L_13 - .L_12)
.L_12:
        /*001c*/ 	.word	0x00000000
        /*0020*/ 	.short	0x000c
        /*0022*/ 	.short	0x0048
        /*0024*/ 	.byte	0x00, 0xf0, 0x21, 0x00


	//----- nvinfo : EIATTR_KPARAM_INFO
	.align		4
.L_13:
        /*0028*/ 	.byte	0x04, 0x17
        /*002a*/ 	.short	(.L_15 - .L_14)
.L_14:
        /*002c*/ 	.word	0x00000000
        /*0030*/ 	.short	0x000b
        /*0032*/ 	.short	0x0040
        /*0034*/ 	.byte	0x00, 0xf0, 0x21, 0x00


	//----- nvinfo : EIATTR_KPARAM_INFO
	.align		4
.L_15:
        /*0038*/ 	.byte	0x04, 0x17
        /*003a*/ 	.short	(.L_17 - .L_16)
.L_16:
        /*003c*/ 	.word	0x00000000
        /*0040*/ 	.short	0x000a
        /*0042*/ 	.short	0x003c
        /*0044*/ 	.byte	0x00, 0xf0, 0x11, 0x00


	//----- nvinfo : EIATTR_KPARAM_INFO
	.align		4
.L_17:
        /*0048*/ 	.byte	0x04, 0x17
        /*004a*/ 	.short	(.L_19 - .L_18)
.L_18:
        /*004c*/ 	.word	0x00000000
        /*0050*/ 	.short	0x0009
        /*0052*/ 	.short	0x0038
        /*0054*/ 	.byte	0x00, 0xf0, 0x11, 0x00


	//----- nvinfo : EIATTR_KPARAM_INFO
	.align		4
.L_19:
        /*0058*/ 	.byte	0x04, 0x17
        /*005a*/ 	.short	(.L_21 - .L_20)
.L_20:
        /*005c*/ 	.word	0x00000000
        /*0060*/ 	.short	0x0008
        /*0062*/ 	.short	0x0034
        /*0064*/ 	.byte	0x00, 0xf0, 0x11, 0x00


	//----- nvinfo : EIATTR_KPARAM_INFO
	.align		4
.L_21:
        /*0068*/ 	.byte	0x04, 0x17
        /*006a*/ 	.short	(.L_23 - .L_22)
.L_22:
        /*006c*/ 	.word	0x00000000
        /*0070*/ 	.short	0x0007
        /*0072*/ 	.short	0x0030
        /*0074*/ 	.byte	0x00, 0xf0, 0x11, 0x00


	//----- nvinfo : EIATTR_KPARAM_INFO
	.align		4
.L_23:
        /*0078*/ 	.byte	0x04, 0x17
        /*007a*/ 	.short	(.L_25 - .L_24)
.L_24:
        /*007c*/ 	.word	0x00000000
        /*0080*/ 	.short	0x0006
        /*0082*/ 	.short	0x002c
        /*0084*/ 	.byte	0x00, 0xf0, 0x11, 0x00


	//----- nvinfo : EIATTR_KPARAM_INFO
	.align		4
.L_25:
        /*0088*/ 	.byte	0x04, 0x17
        /*008a*/ 	.short	(.L_27 - .L_26)
.L_26:
        /*008c*/ 	.word	0x00000000
        /*0090*/ 	.short	0x0005
        /*0092*/ 	.short	0x0028
        /*0094*/ 	.byte	0x00, 0xf0, 0x11, 0x00


	//----- nvinfo : EIATTR_KPARAM_INFO
	.align		4
.L_27:
        /*0098*/ 	.byte	0x04, 0x17
        /*009a*/ 	.short	(.L_29 - .L_28)
.L_28:
        /*009c*/ 	.word	0x00000000
        /*00a0*/ 	.short	0x0004
        /*00a2*/ 	.short	0x0020
        /*00a4*/ 	.byte	0x00, 0xf5, 0x21, 0x00


	//----- nvinfo : EIATTR_KPARAM_INFO
	.align		4
.L_29:
        /*00a8*/ 	.byte	0x04, 0x17
        /*00aa*/ 	.short	(.L_31 - .L_30)
.L_30:
        /*00ac*/ 	.word	0x00000000
        /*00b0*/ 	.short	0x0003
        /*00b2*/ 	.short	0x0018
        /*00b4*/ 	.byte	0x00, 0xf5, 0x21, 0x00


	//----- nvinfo : EIATTR_KPARAM_INFO
	.align		4
.L_31:
        /*00b8*/ 	.byte	0x04, 0x17
        /*00ba*/ 	.short	(.L_33 - .L_32)
.L_32:
        /*00bc*/ 	.word	0x00000000
        /*00c0*/ 	.short	0x0002
        /*00c2*/ 	.short	0x0010
        /*00c4*/ 	.byte	0x00, 0xf5, 0x21, 0x00


	//----- nvinfo : EIATTR_KPARAM_INFO
	.align		4
.L_33:
        /*00c8*/ 	.byte	0x04, 0x17
        /*00ca*/ 	.short	(.L_35 - .L_34)
.L_34:
        /*00cc*/ 	.word	0x00000000
        /*00d0*/ 	.short	0x0001
        /*00d2*/ 	.short	0x0008
        /*00d4*/ 	.byte	0x00, 0xf5, 0x21, 0x00


	//----- nvinfo : EIATTR_KPARAM_INFO
	.align		4
.L_35:
        /*00d8*/ 	.byte	0x04, 0x17
        /*00da*/ 	.short	(.L_37 - .L_36)
.L_36:
        /*00dc*/ 	.word	0x00000000
        /*00e0*/ 	.short	0x0000
        /*00e2*/ 	.short	0x0000
        /*00e4*/ 	.byte	0x00, 0xf5, 0x21, 0x00


	//----- nvinfo : EIATTR_SPARSE_MMA_MASK
	.align		4
.L_37:
        /*00e8*/ 	.byte	0x03, 0x50
        /*00ea*/ 	.short	0x0000


	//----- nvinfo : EIATTR_MAXREG_COUNT
	.align		4
        /*00ec*/ 	.byte	0x03, 0x1b
        /*00ee*/ 	.short	0x00ff


	//----- nvinfo : EIATTR_NUM_BARRIERS
	.align		4
        /*00f0*/ 	.byte	0x02, 0x4c
        /*00f2*/ 	.byte	0x01
	.zero		1


	//----- nvinfo : EIATTR_MERCURY_ISA_VERSION
	.align		4
        /*00f4*/ 	.byte	0x03, 0x5f
        /*00f6*/ 	.short	0x0101


	//----- nvinfo : EIATTR_VRC_CTA_INIT_COUNT
	.align		4
        /*00f8*/ 	.byte	0x02, 0x4a
	.zero		1
	.zero		1


	//----- nvinfo : EIATTR_EXIT_INSTR_OFFSETS
	.align		4
        /*00fc*/ 	.byte	0x04, 0x1c
        /*00fe*/ 	.short	(.L_39 - .L_38)


	//   ....[0]....
.L_38:
        /*0100*/ 	.word	0x00000040


	//   ....[1]....
        /*0104*/ 	.word	0x00004700


	//   ....[2]....
        /*0108*/ 	.word	0x000047a0


	//----- nvinfo : EIATTR_CRS_STACK_SIZE
	.align		4
.L_39:
        /*010c*/ 	.byte	0x04, 0x1e
        /*010e*/ 	.short	(.L_41 - .L_40)
.L_40:
        /*0110*/ 	.word	0x00000000


	//----- nvinfo : EIATTR_CBANK_PARAM_SIZE
	.align		4
.L_41:
        /*0114*/ 	.byte	0x03, 0x19
        /*0116*/ 	.short	0x0051


	//----- nvinfo : EIATTR_PARAM_CBANK
	.align		4
        /*0118*/ 	.byte	0x04, 0x0a
        /*011a*/ 	.short	(.L_43 - .L_42)
	.align		4
.L_42:
        /*011c*/ 	.word	index@(.nv.constant0.sepal_simulation)
        /*0120*/ 	.short	0x0380
        /*0122*/ 	.short	0x0051


	//----- nvinfo : EIATTR_SW_WAR
	.align		4
.L_43:
        /*0124*/ 	.byte	0x04, 0x36
        /*0126*/ 	.short	(.L_45 - .L_44)
.L_44:
        /*0128*/ 	.word	0x00000008
.L_45:


//--------------------- .nv.callgraph             --------------------------
	.section	.nv.callgraph,"",@"SHT_CUDA_CALLGRAPH"
	.align	4
	.sectionentsize	8
	.align		4
        /*0000*/ 	.word	0x00000000
	.align		4
        /*0004*/ 	.word	0xffffffff
	.align		4
        /*0008*/ 	.word	0x00000000
	.align		4
        /*000c*/ 	.word	0xfffffffe
	.align		4
        /*0010*/ 	.word	0x00000000
	.align		4
        /*0014*/ 	.word	0xfffffffd
	.align		4
        /*0018*/ 	.word	0x00000000
	.align		4
        /*001c*/ 	.word	0xfffffffc


//--------------------- .text.sepal_simulation    --------------------------
	.section	.text.sepal_simulation,"ax",@progbits
	.align	128
        .global         sepal_simulation
        .type           sepal_simulation,@function
        .size           sepal_simulation,(.L_x_68 - sepal_simulation)
        .other          sepal_simulation,@"STO_CUDA_ENTRY STV_DEFAULT"
sepal_simulation:
.text.sepal_simulation:
[----:B------:R-:W-:Y:S01]  /*0000*/  LDC R1, c[0x0][0x37c] ;  /* 0x0000df00ff017b82 */ /* 0x000fe20000000800 */
[----:B------:R-:W0:Y:S01]  /*0010*/  S2R R40, SR_CTAID.X ;  /* 0x0000000000287919 */ /* 0x000e220000002500 */
[----:B------:R-:W0:Y:S02]  /*0020*/  LDCU UR4, c[0x0][0x3ac] ;  /* 0x00007580ff0477ac */ /* 0x000e240008000800 */
[----:B0-----:R-:W-:-:S13]  /*0030*/  ISETP.GE.AND P0, PT, R40, UR4, PT ;  /* 0x0000000428007c0c */ /* 0x001fda000bf06270 */
[----:B------:R-:W-:Y:S05]  /*0040*/  @P0 EXIT ;  /* 0x000000000000094d */ /* 0x000fea0003800000 */
[----:B------:R-:W0:Y:S01]  /*0050*/  S2R R39, SR_TID.X ;  /* 0x0000000000277919 */ /* 0x000e220000002100 */
[----:B------:R-:W1:Y:S01]  /*0060*/  LDCU UR6, c[0x0][0x3bc] ;  /* 0x00007780ff0677ac */ /* 0x000e620008000800 */
[----:B------:R-:W2:Y:S01]  /*0070*/  LDC.64 R10, c[0x0][0x380] ;  /* 0x0000e000ff0a7b82 */ /* 0x000ea20000000a00 */
[----:B------:R-:W3:Y:S01]  /*0080*/  LDCU UR4, c[0x0][0x3a8] ;  /* 0x00007500ff0477ac */ /* 0x000ee20008000800 */
[----:B------:R-:W4:Y:S06]  /*0090*/  LDCU UR5, c[0x0][0x360] ;  /* 0x00006c00ff0577ac */ /* 0x000f2c0008000800 */
[----:B------:R-:W5:Y:S01]  /*00a0*/  LDC.64 R8, c[0x0][0x388] ;  /* 0x0000e200ff087b82 */ /* 0x000f620000000a00 */
[----:B------:R-:W0:Y:S01]  /*00b0*/  LDCU.64 UR10, c[0x0][0x358] ;  /* 0x00006b00ff0a77ac */ /* 0x000e220008000a00 */
[----:B-1----:R-:W-:Y:S01]  /*00c0*/  UISETP.GE.AND UP0, UPT, UR6, 0x1, UPT ;  /* 0x000000010600788c */ /* 0x002fe2000bf06270 */
[----:B---3--:R-:W-:-:S04]  /*00d0*/  IMAD R5, R40, UR4, RZ ;  /* 0x0000000428057c24 */ /* 0x008fc8000f8e02ff */
[----:B--2---:R-:W-:Y:S01]  /*00e0*/  IMAD.WIDE R10, R5, 0x8, R10 ;  /* 0x00000008050a7825 */ /* 0x004fe200078e020a */
[----:B0-----:R-:W-:-:S03]  /*00f0*/  ISETP.NE.AND P0, PT, R39, RZ, PT ;  /* 0x000000ff2700720c */ /* 0x001fc60003f05270 */
[----:B-----5:R-:W-:-:S10]  /*0100*/  IMAD.WIDE R8, R5, 0x8, R8 ;  /* 0x0000000805087825 */ /* 0x020fd400078e0208 */
[----:B------:R-:W0:Y:S01]  /*0110*/  @!P0 S2R R3, SR_CgaCtaId ;  /* 0x0000000000038919 */ /* 0x000e220000008800 */
[----:B------:R-:W-:Y:S01]  /*0120*/  @!P0 MOV R0, 0x400 ;  /* 0x0000040000008802 */ /* 0x000fe20000000f00 */
[----:B------:R-:W-:-:S03]  /*0130*/  @!P0 IMAD.MOV.U32 R2, RZ, RZ, 0x0 ;  /* 0x00000000ff028424 */ /* 0x000fc600078e00ff */
[----:B0-----:R-:W-:Y:S01]  /*0140*/  @!P0 LEA R7, R3, R0, 0x18 ;  /* 0x0000000003078211 */ /* 0x001fe200078ec0ff */
[----:B------:R-:W-:Y:S02]  /*0150*/  @!P0 IMAD.MOV.U32 R3, RZ, RZ, 0x3ff00000 ;  /* 0x3ff00000ff038424 */ /* 0x000fe400078e00ff */
[----:B------:R-:W-:Y:S02]  /*0160*/  @!P0 IMAD.MOV.U32 R0, RZ, RZ, -0x1 ;  /* 0xffffffffff008424 */ /* 0x000fe400078e00ff */
[----:B------:R0:W-:Y:S04]  /*0170*/  @!P0 STS.U8 [R7+0x100c], RZ ;  /* 0x00100cff07008388 */ /* 0x0001e80000000000 */
[----:B------:R0:W-:Y:S04]  /*0180*/  @!P0 STS.64 [R7+0x1000], R2 ;  /* 0x0010000207008388 */ /* 0x0001e80000000a00 */
[----:B------:R0:W-:Y:S01]  /*0190*/  @!P0 STS [R7+0x1008], R0 ;  /* 0x0010080007008388 */ /* 0x0001e20000000800 */
[----:B------:R-:W-:Y:S06]  /*01a0*/  BAR.SYNC.DEFER_BLOCKING 0x0 ;  /* 0x0000000000007b1d */ /* 0x000fec0000010000 */
[----:B----4-:R-:W-:Y:S05]  /*01b0*/  BRA.U !UP0, `(.L_x_0) ;  /* 0x00000045084c7547 */ /* 0x010fea000b800000 */
[----:B0-----:R-:W0:Y:S01]  /*01c0*/  I2F.U32.RP R0, UR5 ;  /* 0x0000000500007d06 */ /* 0x001e220008209000 */
[----:B------:R-:W1:Y:S01]  /*01d0*/  LDC.64 R14, c[0x0][0x3b0] ;  /* 0x0000ec00ff0e7b82 */ /* 0x000e620000000a00 */
[----:B------:R-:W-:Y:S01]  /*01e0*/  VIADD R38, R39, UR5 ;  /* 0x0000000527267c36 */ /* 0x000fe20008000000 */
[----:B------:R-:W2:Y:S01]  /*01f0*/  LDCU UR6, c[0x0][0x3b8] ;  /* 0x00007700ff0677ac */ /* 0x000ea20008000800 */
[----:B------:R-:W-:Y:S01]  /*0200*/  UMOV UR4, 0x400 ;  /* 0x0000040000047882 */ /* 0x000fe20000000000 */
[----:B------:R-:W-:-:S04]  /*0210*/  USHF.L.U32 UR17, UR5, 0x3, URZ ;  /* 0x0000000305117899 */ /* 0x000fc800080006ff */
[----:B------:R-:W3:Y:S01]  /*0220*/  S2UR UR7, SR_CgaCtaId ;  /* 0x00000000000779c3 */ /* 0x000ee20000008800 */
[----:B0-----:R-:W0:Y:S07]  /*0230*/  MUFU.RCP R0, R0 ;  /* 0x0000000000007308 */ /* 0x001e2e0000001000 */
[----:B------:R-:W4:Y:S01]  /*0240*/  LDC.64 R16, c[0x0][0x398] ;  /* 0x0000e600ff107b82 */ /* 0x000f220000000a00 */
[----:B--2---:R-:W-:Y:S02]  /*0250*/  ULOP3.LUT UR14, UR6, 0x7ffffff0, URZ, 0xc0, !UPT ;  /* 0x7ffffff0060e7892 */ /* 0x004fe4000f8ec0ff */
[----:B------:R-:W-:Y:S01]  /*0260*/  ULOP3.LUT UR16, UR6, 0xf, URZ, 0xc0, !UPT ;  /* 0x0000000f06107892 */ /* 0x000fe2000f8ec0ff */
[CC--:B-1----:R-:W-:Y:S01]  /*0270*/  ISETP.GE.AND P0, PT, R38.reuse, R14.reuse, PT ;  /* 0x0000000e2600720c */ /* 0x0c2fe20003f06270 */
[----:B------:R-:W-:Y:S01]  /*0280*/  ULOP3.LUT UR15, UR6, 0x7, URZ, 0xc0, !UPT ;  /* 0x00000007060f7892 */ /* 0x000fe2000f8ec0ff */
[C---:B------:R-:W-:Y:S01]  /*0290*/  VIMNMX R5, PT, PT, R38.reuse, R14, !PT ;  /* 0x0000000e26057248 */ /* 0x040fe20007fe0100 */
[----:B------:R-:W-:Y:S01]  /*02a0*/  ULOP3.LUT UR6, UR6, 0x3, URZ, 0xc0, !UPT ;  /* 0x0000000306067892 */ /* 0x000fe2000f8ec0ff */
[----:B------:R-:W-:Y:S01]  /*02b0*/  SEL R7, RZ, 0x1, P0 ;  /* 0x00000001ff077807 */ /* 0x000fe20000000000 */
[----:B------:R-:W-:Y:S01]  /*02c0*/  UIADD3 UR18, UPT, UPT, -UR14, URZ, URZ ;  /* 0x000000ff0e127290 */ /* 0x000fe2000fffe1ff */
[-C--:B------:R-:W-:Y:S01]  /*02d0*/  ISETP.GE.AND P1, PT, R38, R15.reuse, PT ;  /* 0x0000000f2600720c */ /* 0x080fe20003f26270 */
[----:B0-----:R-:W-:Y:S01]  /*02e0*/  VIADD R2, R0, 0xffffffe ;  /* 0x0ffffffe00027836 */ /* 0x001fe20000000000 */
[----:B------:R-:W-:Y:S01]  /*02f0*/  IADD3 R5, PT, PT, R5, -R38, -R7 ;  /* 0x8000002605057210 */ /* 0x000fe20007ffe807 */
[----:B---3--:R-:W-:Y:S01]  /*0300*/  ULEA UR8, UR7, UR4, 0x18 ;  /* 0x0000000407087291 */ /* 0x008fe2000f8ec0ff */
[----:B------:R-:W-:Y:S01]  /*0310*/  VIMNMX R15, PT, PT, R38, R15, !PT ;  /* 0x0000000f260f7248 */ /* 0x000fe20007fe0100 */
[----:B------:R0:W1:Y:S01]  /*0320*/  F2I.FTZ.U32.TRUNC.NTZ R3, R2 ;  /* 0x0000000200037305 */ /* 0x000062000021f000 */
[----:B------:R-:W-:Y:S01]  /*0330*/  SEL R6, RZ, 0x1, P1 ;  /* 0x00000001ff067807 */ /* 0x000fe20000800000 */
[----:B------:R-:W-:-:S03]  /*0340*/  UIADD3 UR4, UPT, UPT, UR4, 0x800, URZ ;  /* 0x0000080004047890 */ /* 0x000fc6000fffe0ff */
[----:B------:R-:W-:Y:S01]  /*0350*/  IADD3 R15, PT, PT, R15, -R38, -R6 ;  /* 0x800000260f0f7210 */ /* 0x000fe20007ffe806 */
[----:B------:R-:W-:Y:S01]  /*0360*/  ULEA UR4, UR7, UR4, 0x18 ;  /* 0x0000000407047291 */ /* 0x000fe2000f8ec0ff */
[----:B----4-:R-:W-:-:S04]  /*0370*/  IMAD.WIDE.U32 R16, R39, 0x4, R16 ;  /* 0x0000000427107825 */ /* 0x010fc800078e0010 */
[----:B0-----:R-:W-:Y:S01]  /*0380*/  IMAD.MOV.U32 R2, RZ, RZ, RZ ;  /* 0x000000ffff027224 */ /* 0x001fe200078e00ff */
[----:B-1----:R-:W-:-:S05]  /*0390*/  IADD3 R13, PT, PT, RZ, -R3, RZ ;  /* 0x80000003ff0d7210 */ /* 0x002fca0007ffe0ff */
[----:B------:R-:W-:-:S04]  /*03a0*/  IMAD R13, R13, UR5, RZ ;  /* 0x000000050d0d7c24 */ /* 0x000fc8000f8e02ff */
[----:B------:R-:W-:Y:S01]  /*03b0*/  IMAD.HI.U32 R2, R3, R13, R2 ;  /* 0x0000000d03027227 */ /* 0x000fe200078e0002 */
[----:B------:R-:W-:-:S05]  /*03c0*/  LOP3.LUT R3, RZ, UR5, RZ, 0x33, !PT ;  /* 0x00000005ff037c12 */ /* 0x000fca000f8e33ff */
[----:B------:R-:W-:-:S04]  /*03d0*/  IMAD.HI.U32 R0, R2, R5, RZ ;  /* 0x0000000502007227 */ /* 0x000fc800078e00ff */
[----:B------:R-:W-:Y:S02]  /*03e0*/  IMAD.MOV R4, RZ, RZ, -R0 ;  /* 0x000000ffff047224 */ /* 0x000fe400078e0a00 */
[----:B------:R-:W-:-:S04]  /*03f0*/  IMAD.HI.U32 R2, R2, R15, RZ ;  /* 0x0000000f02027227 */ /* 0x000fc800078e00ff */
[----:B------:R-:W-:Y:S02]  /*0400*/  IMAD R5, R4, UR5, R5 ;  /* 0x0000000504057c24 */ /* 0x000fe4000f8e0205 */
[----:B------:R-:W-:-:S03]  /*0410*/  IMAD.MOV R12, RZ, RZ, -R2 ;  /* 0x000000ffff0c7224 */ /* 0x000fc600078e0a02 */
[----:B------:R-:W-:Y:S01]  /*0420*/  ISETP.GE.U32.AND P0, PT, R5, UR5, PT ;  /* 0x0000000505007c0c */ /* 0x000fe2000bf06070 */
[----:B------:R-:W-:Y:S02]  /*0430*/  IMAD R15, R12, UR5, R15 ;  /* 0x000000050c0f7c24 */ /* 0x000fe4000f8e020f */
[----:B------:R-:W-:-:S03]  /*0440*/  IMAD.WIDE.U32 R12, R39, 0x8, R10 ;  /* 0x00000008270c7825 */ /* 0x000fc600078e000a */
[----:B------:R-:W-:-:S07]  /*0450*/  ISETP.GE.U32.AND P2, PT, R15, UR5, PT ;  /* 0x000000050f007c0c */ /* 0x000fce000bf46070 */
[----:B------:R-:W-:Y:S01]  /*0460*/  @P0 IADD3 R5, PT, PT, R5, -UR5, RZ ;  /* 0x8000000505050c10 */ /* 0x000fe2000fffe0ff */
[----:B------:R-:W-:Y:S01]  /*0470*/  @P0 VIADD R0, R0, 0x1 ;  /* 0x0000000100000836 */ /* 0x000fe20000000000 */
[----:B------:R-:W-:Y:S02]  /*0480*/  ISETP.NE.U32.AND P0, PT, RZ, UR5, PT ;  /* 0x00000005ff007c0c */ /* 0x000fe4000bf05070 */
[----:B------:R-:W-:Y:S02]  /*0490*/  ISETP.GE.U32.AND P1, PT, R5, UR5, PT ;  /* 0x0000000505007c0c */ /* 0x000fe4000bf26070 */
[----:B------:R-:W-:Y:S01]  /*04a0*/  @P2 VIADD R15, R15, -UR5 ;  /* 0x800000050f0f2c36 */ /* 0x000fe20008000000 */
[----:B------:R0:W1:Y:S01]  /*04b0*/  I2F.F64 R4, R14 ;  /* 0x0000000e00047312 */ /* 0x0000620000201c00 */
[----:B------:R-:W-:-:S03]  /*04c0*/  @P2 VIADD R2, R2, 0x1 ;  /* 0x0000000102022836 */ /* 0x000fc60000000000 */
[----:B------:R-:W-:Y:S01]  /*04d0*/  ISETP.GE.U32.AND P3, PT, R15, UR5, PT ;  /* 0x000000050f007c0c */ /* 0x000fe2000bf66070 */
[----:B0-----:R-:W-:-:S05]  /*04e0*/  IMAD.WIDE R14, R14, 0x8, R12 ;  /* 0x000000080e0e7825 */ /* 0x001fca00078e020c */
[----:B------:R-:W-:Y:S01]  /*04f0*/  @P1 VIADD R0, R0, 0x1 ;  /* 0x0000000100001836 */ /* 0x000fe20000000000 */
[----:B-1----:R-:W-:Y:S01]  /*0500*/  R2UR UR13, R5 ;  /* 0x00000000050d72ca */ /* 0x002fe200000e0000 */
[----:B------:R-:W-:-:S03]  /*0510*/  VIADD R5, R38, UR5 ;  /* 0x0000000526057c36 */ /* 0x000fc60008000000 */
[----:B------:R-:W-:Y:S02]  /*0520*/  SEL R0, R3, R0, !P0 ;  /* 0x0000000003007207 */ /* 0x000fe40004000000 */
[----:B------:R-:W-:Y:S02]  /*0530*/  @P3 IADD3 R2, PT, PT, R2, 0x1, RZ ;  /* 0x0000000102023810 */ /* 0x000fe40007ffe0ff */
[----:B------:R-:W-:Y:S01]  /*0540*/  R2UR UR12, R4 ;  /* 0x00000000040c72ca */ /* 0x000fe200000e0000 */
[----:B------:R-:W-:Y:S01]  /*0550*/  IMAD.IADD R7, R7, 0x1, R0 ;  /* 0x0000000107077824 */ /* 0x000fe200078e0200 */
[----:B------:R-:W-:Y:S02]  /*0560*/  SEL R3, R3, R2, !P0 ;  /* 0x0000000203037207 */ /* 0x000fe40004000000 */
[----:B------:R-:W-:Y:S01]  /*0570*/  IADD3 R18, P0, PT, R14, UR17, RZ ;  /* 0x000000110e127c10 */ /* 0x000fe2000ff1e0ff */
[----:B------:R-:W-:Y:S01]  /*0580*/  VIADD R0, R7, 0x1 ;  /* 0x0000000107007836 */ /* 0x000fe20000000000 */
[----:B------:R-:W-:Y:S01]  /*0590*/  LEA R4, R39, UR8, 0x3 ;  /* 0x0000000827047c11 */ /* 0x000fe2000f8e18ff */
[----:B------:R-:W-:Y:S01]  /*05a0*/  IMAD.IADD R6, R6, 0x1, R3 ;  /* 0x0000000106067824 */ /* 0x000fe200078e0203 */
[----:B------:R-:W-:Y:S01]  /*05b0*/  IADD3 R3, PT, PT, R5, UR5, RZ ;  /* 0x0000000505037c10 */ /* 0x000fe2000fffe0ff */
[----:B------:R-:W-:Y:S01]  /*05c0*/  IMAD.X R19, RZ, RZ, R15, P0 ;  /* 0x000000ffff137224 */ /* 0x000fe200000e060f */
[----:B------:R-:W-:-:S02]  /*05d0*/  LOP3.LUT R0, R0, 0x3, RZ, 0xc0, !PT ;  /* 0x0000000300007812 */ /* 0x000fc400078ec0ff */
[----:B------:R-:W-:Y:S01]  /*05e0*/  LEA R2, R39, UR4, 0x3 ;  /* 0x0000000427027c11 */ /* 0x000fe2000f8e18ff */
[----:B------:R-:W-:-:S06]  /*05f0*/  UMOV UR4, URZ ;  /* 0x000000ff00047c82 */ /* 0x000fcc0008000000 */
.L_x_61:
[----:B0-----:R-:W0:Y:S01]  /*0600*/  LDCU UR7, c[0x0][0x3b0] ;  /* 0x00007600ff0777ac */ /* 0x001e220008000800 */
[----:B------:R-:W-:Y:S01]  /*0610*/  BSSY.RECONVERGENT B0, `(.L_x_1) ;  /* 0x00000f7000007945 */ /* 0x000fe20003800200 */
[----:B0-----:R-:W-:-:S05]  /*0620*/  IMAD.U32 R32, RZ, RZ, UR7 ;  /* 0x00000007ff207e24 */ /* 0x001fca000f8e00ff */
[----:B------:R-:W-:-:S13]  /*0630*/  ISETP.GE.AND P0, PT, R39, R32, PT ;  /* 0x000000202700720c */ /* 0x000fda0003f06270 */
[----:B--2---:R-:W-:Y:S05]  /*0640*/  @P0 BRA `(.L_x_2) ;  /* 0x0000000c00cc0947 */ /* 0x004fea0003800000 */
[----:B------:R-:W0:Y:S02]  /*0650*/  LDCU UR7, c[0x0][0x3b8] ;  /* 0x00007700ff0777ac */ /* 0x000e240008000800 */
[----:B0-----:R-:W-:-:S09]  /*0660*/  UISETP.GE.AND UP0, UPT, UR7, 0x1, UPT ;  /* 0x000000010700788c */ /* 0x001fd2000bf06270 */
[----:B------:R-:W-:Y:S05]  /*0670*/  BRA.U !UP0, `(.L_x_3) ;  /* 0x0000000d08387547 */ /* 0x000fea000b800000 */
[----:B------:R-:W-:-:S07]  /*0680*/  IMAD.MOV.U32 R21, RZ, RZ, R39 ;  /* 0x000000ffff157224 */ /* 0x000fce00078e0027 */
.L_x_11:
[----:B------:R-:W0:Y:S01]  /*0690*/  LDC R20, c[0x0][0x3b8] ;  /* 0x0000ee00ff147b82 */ /* 0x000e220000000800 */
[----:B------:R-:W-:Y:S01]  /*06a0*/  IMAD.MOV.U32 R33, RZ, RZ, RZ ;  /* 0x000000ffff217224 */ /* 0x000fe200078e00ff */
[----:B------:R-:W-:Y:S02]  /*06b0*/  CS2R R34, SRZ ;  /* 0x0000000000227805 */ /* 0x000fe4000001ff00 */
[----:B0-----:R-:W-:Y:S01]  /*06c0*/  ISETP.GE.U32.AND P1, PT, R20, 0x10, PT ;  /* 0x000000101400780c */ /* 0x001fe20003f26070 */
[----:B------:R-:W-:-:S12]  /*06d0*/  IMAD R32, R21, R20, RZ ;  /* 0x0000001415207224 */ /* 0x000fd800078e02ff */
[----:B------:R-:W-:Y:S05]  /*06e0*/  @!P1 BRA `(.L_x_4) ;  /* 0x0000000400309947 */ /* 0x000fea0003800000 */
[----:B------:R-:W0:Y:S01]  /*06f0*/  LDC.64 R22, c[0x0][0x390] ;  /* 0x0000e400ff167b82 */ /* 0x000e220000000a00 */
[----:B------:R-:W-:Y:S02]  /*0700*/  MOV R33, UR18 ;  /* 0x0000001200217c02 */ /* 0x000fe40008000f00 */
[----:B------:R-:W-:Y:S01]  /*0710*/  CS2R R34, SRZ ;  /* 0x0000000000227805 */ /* 0x000fe2000001ff00 */
[----:B0-----:R-:W-:-:S03]  /*0720*/  IMAD.WIDE.U32 R22, R32, 0x4, R22 ;  /* 0x0000000420167825 */ /* 0x001fc600078e0016 */
[----:B------:R-:W-:-:S05]  /*0730*/  IADD3 R22, P1, PT, R22, 0x20, RZ ;  /* 0x0000002016167810 */ /* 0x000fca0007f3e0ff */
[----:B------:R-:W-:-:S08]  /*0740*/  IMAD.X R23, RZ, RZ, R23, P1 ;  /* 0x000000ffff177224 */ /* 0x000fd000008e0617 */
.L_x_5:
[----:B------:R-:W2:Y:S04]  /*0750*/  LDG.E.CONSTANT R37, desc[UR10][R22.64+-0x20] ;  /* 0xffffe00a16257981 */ /* 0x000ea8000c1e9900 */
[----:B------:R-:W3:Y:S04]  /*0760*/  LDG.E.CONSTANT R31, desc[UR10][R22.64+-0x1c] ;  /* 0xffffe40a161f7981 */ /* 0x000ee8000c1e9900 */
[----:B------:R-:W4:Y:S04]  /*0770*/  LDG.E.CONSTANT R29, desc[UR10][R22.64+-0x18] ;  /* 0xffffe80a161d7981 */ /* 0x000f28000c1e9900 */
[----:B------:R-:W5:Y:S04]  /*0780*/  LDG.E.CONSTANT R27, desc[UR10][R22.64+-0x14] ;  /* 0xffffec0a161b7981 */ /* 0x000f68000c1e9900 */
[----:B------:R-:W5:Y:S04]  /*0790*/  LDG.E.CONSTANT R25, desc[UR10][R22.64+-0x10] ;  /* 0xfffff00a16197981 */ /* 0x000f68000c1e9900 */
[----:B------:R-:W5:Y:S04]  /*07a0*/  LDG.E.CONSTANT R43, desc[UR10][R22.64+-0xc] ;  /* 0xfffff40a162b7981 */ /* 0x000f68000c1e9900 */
[----:B------:R-:W5:Y:S04]  /*07b0*/  LDG.E.CONSTANT R45, desc[UR10][R22.64+-0x8] ;  /* 0xfffff80a162d7981 */ /* 0x000f68000c1e9900 */
[----:B------:R-:W5:Y:S01]  /*07c0*/  LDG.E.CONSTANT R41, desc[UR10][R22.64+-0x4] ;  /* 0xfffffc0a16297981 */ /* 0x000f62000c1e9900 */
[----:B--2---:R-:W-:-:S06]  /*07d0*/  IMAD.WIDE R36, R37, 0x8, R10 ;  /* 0x0000000825247825 */ /* 0x004fcc00078e020a */
[----:B------:R-:W2:Y:S01]  /*07e0*/  LDG.E.64 R36, desc[UR10][R36.64] ;  /* 0x0000000a24247981 */ /* 0x000ea2000c1e1b00 */
[----:B---3--:R-:W-:-:S06]  /*07f0*/  IMAD.WIDE R30, R31, 0x8, R10 ;  /* 0x000000081f1e7825 */ /* 0x008fcc00078e020a */
[----:B------:R-:W3:Y:S01]  /*0800*/  LDG.E.64 R30, desc[UR10][R30.64] ;  /* 0x0000000a1e1e7981 */ /* 0x000ee2000c1e1b00 */
[----:B----4-:R-:W-:-:S06]  /*0810*/  IMAD.WIDE R28, R29, 0x8, R10 ;  /* 0x000000081d1c7825 */ /* 0x010fcc00078e020a */
[----:B------:R-:W4:Y:S01]  /*0820*/  LDG.E.64 R28, desc[UR10][R28.64] ;  /* 0x0000000a1c1c7981 */ /* 0x000f22000c1e1b00 */
[----:B-----5:R-:W-:-:S04]  /*0830*/  IMAD.WIDE R26, R27, 0x8, R10 ;  /* 0x000000081b1a7825 */ /* 0x020fc800078e020a */
[--C-:B------:R-:W-:Y:S02]  /*0840*/  IMAD.WIDE R24, R25, 0x8, R10.reuse ;  /* 0x0000000819187825 */ /* 0x100fe400078e020a */
[----:B------:R-:W5:Y:S04]  /*0850*/  LDG.E.64 R26, desc[UR10][R26.64] ;  /* 0x0000000a1a1a7981 */ /* 0x000f68000c1e1b00 */
[----:B------:R-:W5:Y:S01]  /*0860*/  LDG.E.64 R24, desc[UR10][R24.64] ;  /* 0x0000000a18187981 */ /* 0x000f62000c1e1b00 */
[----:B------:R-:W-:-:S06]  /*0870*/  IMAD.WIDE R42, R43, 0x8, R10 ;  /* 0x000000082b2a7825 */ /* 0x000fcc00078e020a */
[----:B------:R-:W5:Y:S01]  /*0880*/  LDG.E.64 R42, desc[UR10][R42.64] ;  /* 0x0000000a2a2a7981 */ /* 0x000f62000c1e1b00 */
[----:B--2---:R-:W-:-:S03]  /*0890*/  DADD R36, R36, R34 ;  /* 0x0000000024247229 */ /* 0x004fc60000000022 */
[----:B------:R-:W2:Y:S04]  /*08a0*/  LDG.E.CONSTANT R35, desc[UR10][R22.64] ;  /* 0x0000000a16237981 */ /* 0x000ea8000c1e9900 */
[----:B------:R-:W2:Y:S01]  /*08b0*/  LDG.E.CONSTANT R34, desc[UR10][R22.64+0x8] ;  /* 0x0000080a16227981 */ /* 0x000ea2000c1e9900 */
[----:B---3--:R-:W-:-:S03]  /*08c0*/  DADD R30, R36, R30 ;  /* 0x00000000241e7229 */ /* 0x008fc6000000001e */
[----:B------:R-:W3:Y:S05]  /*08d0*/  LDG.E.CONSTANT R37, desc[UR10][R22.64+0x4] ;  /* 0x0000040a16257981 */ /* 0x000eea000c1e9900 */
[----:B----4-:R-:W-:Y:S01]  /*08e0*/  DADD R28, R30, R28 ;  /* 0x000000001e1c7229 */ /* 0x010fe2000000001c */
[--C-:B------:R-:W-:Y:S02]  /*08f0*/  IMAD.WIDE R30, R45, 0x8, R10.reuse ;  /* 0x000000082d1e7825 */ /* 0x100fe400078e020a */
[----:B------:R-:W4:Y:S04]  /*0900*/  LDG.E.CONSTANT R45, desc[UR10][R22.64+0x1c] ;  /* 0x00001c0a162d7981 */ /* 0x000f28000c1e9900 */
[----:B------:R-:W4:Y:S01]  /*0910*/  LDG.E.64 R30, desc[UR10][R30.64] ;  /* 0x0000000a1e1e7981 */ /* 0x000f22000c1e1b00 */
[----:B-----5:R-:W-:Y:S01]  /*0920*/  DADD R26, R28, R26 ;  /* 0x000000001c1a7229 */ /* 0x020fe2000000001a */
[----:B------:R-:W-:-:S02]  /*0930*/  IMAD.WIDE R28, R41, 0x8, R10 ;  /* 0x00000008291c7825 */ /* 0x000fc400078e020a */
[----:B------:R-:W5:Y:S04]  /*0940*/  LDG.E.CONSTANT R41, desc[UR10][R22.64+0x14] ;  /* 0x0000140a16297981 */ /* 0x000f68000c1e9900 */
[----:B------:R-:W5:Y:S01]  /*0950*/  LDG.E.64 R28, desc[UR10][R28.64] ;  /* 0x0000000a1c1c7981 */ /* 0x000f62000c1e1b00 */
[----:B------:R-:W-:-:S08]  /*0960*/  DADD R24, R26, R24 ;  /* 0x000000001a187229 */ /* 0x000fd00000000018 */
[----:B------:R-:W-:Y:S01]  /*0970*/  DADD R42, R24, R42 ;  /* 0x00000000182a7229 */ /* 0x000fe2000000002a */
[--C-:B--2---:R-:W-:Y:S02]  /*0980*/  IMAD.WIDE R26, R35, 0x8, R10.reuse ;  /* 0x00000008231a7825 */ /* 0x104fe400078e020a */
[----:B------:R-:W2:Y:S04]  /*0990*/  LDG.E.CONSTANT R35, desc[UR10][R22.64+0xc] ;  /* 0x00000c0a16237981 */ /* 0x000ea8000c1e9900 */
[----:B------:R-:W2:Y:S01]  /*09a0*/  LDG.E.64 R26, desc[UR10][R26.64] ;  /* 0x0000000a1a1a7981 */ /* 0x000ea2000c1e1b00 */
[----:B---3--:R-:W-:-:S03]  /*09b0*/  IMAD.WIDE R24, R37, 0x8, R10 ;  /* 0x0000000825187825 */ /* 0x008fc600078e020a */
[----:B------:R-:W3:Y:S04]  /*09c0*/  LDG.E.CONSTANT R37, desc[UR10][R22.64+0x10] ;  /* 0x0000100a16257981 */ /* 0x000ee8000c1e9900 */
[----:B------:R-:W3:Y:S01]  /*09d0*/  LDG.E.64 R24, desc[UR10][R24.64] ;  /* 0x0000000a18187981 */ /* 0x000ee2000c1e1b00 */
[----:B----4-:R-:W-:-:S03]  /*09e0*/  DADD R30, R42, R30 ;  /* 0x000000002a1e7229 */ /* 0x010fc6000000001e */
[----:B------:R-:W4:Y:S05]  /*09f0*/  LDG.E.CONSTANT R43, desc[UR10][R22.64+0x18] ;  /* 0x0000180a162b7981 */ /* 0x000f2a000c1e9900 */
[----:B-----5:R-:W-:Y:S01]  /*0a00*/  DADD R28, R30, R28 ;  /* 0x000000001e1c7229 */ /* 0x020fe2000000001c */
[----:B------:R-:W-:-:S06]  /*0a10*/  IMAD.WIDE R30, R34, 0x8, R10 ;  /* 0x00000008221e7825 */ /* 0x000fcc00078e020a */
[----:B------:R-:W5:Y:S01]  /*0a20*/  LDG.E.64 R30, desc[UR10][R30.64] ;  /* 0x0000000a1e1e7981 */ /* 0x000f62000c1e1b00 */
[----:B--2---:R-:W-:Y:S01]  /*0a30*/  DADD R26, R28, R26 ;  /* 0x000000001c1a7229 */ /* 0x004fe2000000001a */
[----:B------:R-:W-:-:S04]  /*0a40*/  IMAD.WIDE R28, R35, 0x8, R10 ;  /* 0x00000008231c7825 */ /* 0x000fc800078e020a */
[----:B---3--:R-:W-:Y:S02]  /*0a50*/  IMAD.WIDE R34, R37, 0x8, R10 ;  /* 0x0000000825227825 */ /* 0x008fe400078e020a */
[----:B------:R-:W2:Y:S01]  /*0a60*/  LDG.E.64 R28, desc[UR10][R28.64] ;  /* 0x0000000a1c1c7981 */ /* 0x000ea2000c1e1b00 */
[----:B------:R-:W-:-:S03]  /*0a70*/  DADD R24, R26, R24 ;  /* 0x000000001a187229 */ /* 0x000fc60000000018 */
[----:B------:R-:W3:Y:S01]  /*0a80*/  LDG.E.64 R34, desc[UR10][R34.64] ;  /* 0x0000000a22227981 */ /* 0x000ee2000c1e1b00 */
[----:B------:R-:W-:-:S06]  /*0a90*/  IMAD.WIDE R26, R41, 0x8, R10 ;  /* 0x00000008291a7825 */ /* 0x000fcc00078e020a */
[----:B------:R-:W3:Y:S01]  /*0aa0*/  LDG.E.64 R26, desc[UR10][R26.64] ;  /* 0x0000000a1a1a7981 */ /* 0x000ee2000c1e1b00 */
[----:B----4-:R-:W-:-:S04]  /*0ab0*/  IMAD.WIDE R36, R43, 0x8, R10 ;  /* 0x000000082b247825 */ /* 0x010fc800078e020a */
[----:B------:R-:W-:Y:S02]  /*0ac0*/  IMAD.WIDE R42, R45, 0x8, R10 ;  /* 0x000000082d2a7825 */ /* 0x000fe400078e020a */
[----:B------:R-:W4:Y:S04]  /*0ad0*/  LDG.E.64 R36, desc[UR10][R36.64] ;  /* 0x0000000a24247981 */ /* 0x000f28000c1e1b00 */
[----:B------:R-:W4:Y:S01]  /*0ae0*/  LDG.E.64 R42, desc[UR10][R42.64] ;  /* 0x0000000a2a2a7981 */ /* 0x000f22000c1e1b00 */
[----:B-----5:R-:W-:Y:S01]  /*0af0*/  DADD R24, R24, R30 ;  /* 0x0000000018187229 */ /* 0x020fe2000000001e */
[----:B------:R-:W-:-:S05]  /*0b00*/  VIADD R33, R33, 0x10 ;  /* 0x0000001021217836 */ /* 0x000fca0000000000 */
[----:B------:R-:W-:Y:S02]  /*0b10*/  ISETP.NE.AND P1, PT, R33, RZ, PT ;  /* 0x000000ff2100720c */ /* 0x000fe40003f25270 */
[----:B------:R-:W-:-:S05]  /*0b20*/  IADD3 R22, P2, PT, R22, 0x40, RZ ;  /* 0x0000004016167810 */ /* 0x000fca0007f5e0ff */
[----:B------:R-:W-:Y:S01]  /*0b30*/  IMAD.X R23, RZ, RZ, R23, P2 ;  /* 0x000000ffff177224 */ /* 0x000fe200010e0617 */
[----:B--2---:R-:W-:-:S08]  /*0b40*/  DADD R24, R24, R28 ;  /* 0x0000000018187229 */ /* 0x004fd0000000001c */
[----:B---3--:R-:W-:-:S08]  /*0b50*/  DADD R24, R24, R34 ;  /* 0x0000000018187229 */ /* 0x008fd00000000022 */
[----:B------:R-:W-:-:S08]  /*0b60*/  DADD R24, R24, R26 ;  /* 0x0000000018187229 */ /* 0x000fd0000000001a */
[----:B----4-:R-:W-:-:S08]  /*0b70*/  DADD R24, R24, R36 ;  /* 0x0000000018187229 */ /* 0x010fd00000000024 */
[----:B------:R-:W-:Y:S01]  /*0b80*/  DADD R34, R24, R42 ;  /* 0x0000000018227229 */ /* 0x000fe2000000002a */
[----:B------:R-:W-:Y:S10]  /*0b90*/  @P1 BRA `(.L_x_5) ;  /* 0xfffffff800ec1947 */ /* 0x000ff4000383ffff */
[----:B------:R-:W-:-:S07]  /*0ba0*/  IMAD.U32 R33, RZ, RZ, UR14 ;  /* 0x0000000eff217e24 */ /* 0x000fce000f8e00ff */
.L_x_4:
[----:B------:R-:W-:-:S09]  /*0bb0*/  UISETP.NE.AND UP0, UPT, UR16, URZ, UPT ;  /* 0x000000ff1000728c */ /* 0x000fd2000bf05270 */
[----:B------:R-:W-:Y:S05]  /*0bc0*/  BRA.U !UP0, `(.L_x_6) ;  /* 0x0000000508907547 */ /* 0x000fea000b800000 */
[----:B------:R-:W-:Y:S02]  /*0bd0*/  UIADD3 UR7, UPT, UPT, UR16, -0x1, URZ ;  /* 0xffffffff10077890 */ /* 0x000fe4000fffe0ff */
[----:B------:R-:W-:Y:S02]  /*0be0*/  UISETP.NE.AND UP1, UPT, UR15, URZ, UPT ;  /* 0x000000ff0f00728c */ /* 0x000fe4000bf25270 */
[----:B------:R-:W-:-:S09]  /*0bf0*/  UISETP.GE.U32.AND UP0, UPT, UR7, 0x7, UPT ;  /* 0x000000070700788c */ /* 0x000fd2000bf06070 */
[----:B------:R-:W-:Y:S05]  /*0c00*/  BRA.U !UP0, `(.L_x_7) ;  /* 0x0000000108a47547 */ /* 0x000fea000b800000 */
[----:B------:R-:W0:Y:S01]  /*0c10*/  LDC.64 R22, c[0x0][0x390] ;  /* 0x0000e400ff167b82 */ /* 0x000e220000000a00 */
[----:B------:R-:W-:Y:S01]  /*0c20*/  IADD3 R27, PT, PT, R32, R33, RZ ;  /* 0x00000021201b7210 */ /* 0x000fe20007ffe0ff */
[----:B------:R-:W1:Y:S04]  /*0c30*/  LDCU.64 UR8, c[0x0][0x390] ;  /* 0x00007200ff0877ac */ /* 0x000e680008000a00 */
[----:B0-----:R-:W-:-:S06]  /*0c40*/  IMAD.WIDE.U32 R26, R27, 0x4, R22 ;  /* 0x000000041b1a7825 */ /* 0x001fcc00078e0016 */
[----:B------:R-:W2:Y:S01]  /*0c50*/  LDG.E.CONSTANT R27, desc[UR10][R26.64] ;  /* 0x0000000a1a1b7981 */ /* 0x000ea2000c1e9900 */
[----:B------:R-:W-:-:S05]  /*0c60*/  IADD3 R22, P1, PT, R32, R33, RZ ;  /* 0x0000002120167210 */ /* 0x000fca0007f3e0ff */
[----:B------:R-:W-:Y:S01]  /*0c70*/  IMAD.X R23, RZ, RZ, RZ, P1 ;  /* 0x000000ffff177224 */ /* 0x000fe200008e06ff */
[----:B-1----:R-:W-:-:S04]  /*0c80*/  LEA R44, P1, R22, UR8, 0x2 ;  /* 0x00000008162c7c11 */ /* 0x002fc8000f8210ff */
[----:B------:R-:W-:-:S05]  /*0c90*/  LEA.HI.X R45, R22, UR9, R23, 0x2, P1 ;  /* 0x00000009162d7c11 */ /* 0x000fca00088f1417 */
        /* <DEDUP_REMOVED lines=9> */
[----:B---3--:R-:W-:-:S04]  /*0d30*/  IMAD.WIDE R26, R41, 0x8, R10 ;  /* 0x00000008291a7825 */ /* 0x008fc800078e020a */
[--C-:B----4-:R-:W-:Y:S02]  /*0d40*/  IMAD.WIDE R22, R23, 0x8, R10.reuse ;  /* 0x0000000817167825 */ /* 0x110fe400078e020a */
[----:B------:R-:W3:Y:S02]  /*0d50*/  LDG.E.64 R26, desc[UR10][R26.64] ;  /* 0x0000000a1a1a7981 */ /* 0x000ee4000c1e1b00 */
[--C-:B-----5:R-:W-:Y:S02]  /*0d60*/  IMAD.WIDE R24, R25, 0x8, R10.reuse ;  /* 0x0000000819187825 */ /* 0x120fe400078e020a */
[----:B------:R-:W4:Y:S02]  /*0d70*/  LDG.E.64 R22, desc[UR10][R22.64] ;  /* 0x0000000a16167981 */ /* 0x000f24000c1e1b00 */
[--C-:B------:R-:W-:Y:S02]  /*0d80*/  IMAD.WIDE R36, R37, 0x8, R10.reuse ;  /* 0x0000000825247825 */ /* 0x100fe400078e020a */
[----:B------:R-:W5:Y:S02]  /*0d90*/  LDG.E.64 R24, desc[UR10][R24.64] ;  /* 0x0000000a18187981 */ /* 0x000f64000c1e1b00 */
[----:B------:R-:W-:-:S02]  /*0da0*/  IMAD.WIDE R30, R31, 0x8, R10 ;  /* 0x000000081f1e7825 */ /* 0x000fc400078e020a */
[----:B------:R-:W5:Y:S02]  /*0db0*/  LDG.E.64 R36, desc[UR10][R36.64] ;  /* 0x0000000a24247981 */ /* 0x000f64000c1e1b00 */
[--C-:B------:R-:W-:Y:S02]  /*0dc0*/  IMAD.WIDE R28, R29, 0x8, R10.reuse ;  /* 0x000000081d1c7825 */ /* 0x100fe400078e020a */
[----:B------:R-:W5:Y:S04]  /*0dd0*/  LDG.E.64 R30, desc[UR10][R30.64] ;  /* 0x0000000a1e1e7981 */ /* 0x000f68000c1e1b00 */
[----:B------:R-:W5:Y:S01]  /*0de0*/  LDG.E.64 R28, desc[UR10][R28.64] ;  /* 0x0000000a1c1c7981 */ /* 0x000f62000c1e1b00 */
[----:B------:R-:W-:Y:S01]  /*0df0*/  IMAD.WIDE R44, R45, 0x8, R10 ;  /* 0x000000082d2c7825 */ /* 0x000fe200078e020a */
[----:B--2---:R-:W-:-:S04]  /*0e00*/  DADD R42, R34, R42 ;  /* 0x00000000222a7229 */ /* 0x004fc8000000002a */
[----:B------:R-:W2:Y:S04]  /*0e10*/  LDG.E.64 R34, desc[UR10][R44.64] ;  /* 0x0000000a2c227981 */ /* 0x000ea8000c1e1b00 */
[----:B---3--:R-:W-:-:S08]  /*0e20*/  DADD R26, R42, R26 ;  /* 0x000000002a1a7229 */ /* 0x008fd0000000001a */
[----:B----4-:R-:W-:-:S08]  /*0e30*/  DADD R22, R26, R22 ;  /* 0x000000001a167229 */ /* 0x010fd00000000016 */
[----:B-----5:R-:W-:-:S08]  /*0e40*/  DADD R22, R22, R24 ;  /* 0x0000000016167229 */ /* 0x020fd00000000018 */
[----:B------:R-:W-:-:S08]  /*0e50*/  DADD R22, R22, R36 ;  /* 0x0000000016167229 */ /* 0x000fd00000000024 */
[----:B------:R-:W-:-:S08]  /*0e60*/  DADD R22, R22, R30 ;  /* 0x0000000016167229 */ /* 0x000fd0000000001e */
[----:B------:R-:W-:Y:S01]  /*0e70*/  DADD R22, R22, R28 ;  /* 0x0000000016167229 */ /* 0x000fe2000000001c */
[----:B------:R-:W-:-:S07]  /*0e80*/  VIADD R33, R33, 0x8 ;  /* 0x0000000821217836 */ /* 0x000fce0000000000 */
[----:B--2---:R-:W-:-:S11]  /*0e90*/  DADD R34, R22, R34 ;  /* 0x0000000016227229 */ /* 0x004fd60000000022 */
.L_x_7:
[----:B------:R-:W-:Y:S05]  /*0ea0*/  BRA.U !UP1, `(.L_x_6) ;  /* 0x0000000109d87547 */ /* 0x000fea000b800000 */
[----:B------:R-:W-:Y:S02]  /*0eb0*/  UIADD3 UR7, UPT, UPT, UR15, -0x1, URZ ;  /* 0xffffffff0f077890 */ /* 0x000fe4000fffe0ff */
[----:B------:R-:W-:Y:S02]  /*0ec0*/  UISETP.NE.AND UP1, UPT, UR6, URZ, UPT ;  /* 0x000000ff0600728c */ /* 0x000fe4000bf25270 */
[----:B------:R-:W-:-:S09]  /*0ed0*/  UISETP.GE.U32.AND UP0, UPT, UR7, 0x3, UPT ;  /* 0x000000030700788c */ /* 0x000fd2000bf06070 */
[----:B------:R-:W-:Y:S05]  /*0ee0*/  BRA.U !UP0, `(.L_x_8) ;  /* 0x0000000108647547 */ /* 0x000fea000b800000 */
[----:B------:R-:W0:Y:S01]  /*0ef0*/  LDC.64 R22, c[0x0][0x390] ;  /* 0x0000e400ff167b82 */ /* 0x000e220000000a00 */
[----:B------:R-:W1:Y:S01]  /*0f00*/  LDCU.64 UR8, c[0x0][0x390] ;  /* 0x00007200ff0877ac */ /* 0x000e620008000a00 */
[C---:B------:R-:W-:Y:S01]  /*0f10*/  IMAD.IADD R25, R32.reuse, 0x1, R33 ;  /* 0x0000000120197824 */ /* 0x040fe200078e0221 */
[----:B------:R-:W-:-:S03]  /*0f20*/  IADD3 R24, P1, PT, R32, R33, RZ ;  /* 0x0000002120187210 */ /* 0x000fc60007f3e0ff */
[----:B0-----:R-:W-:-:S04]  /*0f30*/  IMAD.WIDE.U32 R22, R25, 0x4, R22 ;  /* 0x0000000419167825 */ /* 0x001fc800078e0016 */
[----:B------:R-:W-:Y:S01]  /*0f40*/  IMAD.X R25, RZ, RZ, RZ, P1 ;  /* 0x000000ffff197224 */ /* 0x000fe200008e06ff */
[C---:B-1----:R-:W-:Y:S01]  /*0f50*/  LEA R36, P1, R24.reuse, UR8, 0x2 ;  /* 0x0000000818247c11 */ /* 0x042fe2000f8210ff */
[----:B------:R-:W2:Y:S03]  /*0f60*/  LDG.E.CONSTANT R23, desc[UR10][R22.64] ;  /* 0x0000000a16177981 */ /* 0x000ea6000c1e9900 */
[----:B------:R-:W-:-:S05]  /*0f70*/  LEA.HI.X R37, R24, UR9, R25, 0x2, P1 ;  /* 0x0000000918257c11 */ /* 0x000fca00088f1419 */
[----:B------:R-:W3:Y:S04]  /*0f80*/  LDG.E.CONSTANT R31, desc[UR10][R36.64+0x4] ;  /* 0x0000040a241f7981 */ /* 0x000ee8000c1e9900 */
[----:B------:R-:W4:Y:S04]  /*0f90*/  LDG.E.CONSTANT R25, desc[UR10][R36.64+0x8] ;  /* 0x0000080a24197981 */ /* 0x000f28000c1e9900 */
[----:B------:R-:W5:Y:S01]  /*0fa0*/  LDG.E.CONSTANT R41, desc[UR10][R36.64+0xc] ;  /* 0x00000c0a24297981 */ /* 0x000f62000c1e9900 */
[----:B--2---:R-:W-:-:S05]  /*0fb0*/  IMAD.WIDE R42, R23, 0x8, R10 ;  /* 0x00000008172a7825 */ /* 0x004fca00078e020a */
[----:B------:R-:W2:Y:S01]  /*0fc0*/  LDG.E.64 R28, desc[UR10][R42.64] ;  /* 0x0000000a2a1c7981 */ /* 0x000ea2000c1e1b00 */
[----:B---3--:R-:W-:-:S05]  /*0fd0*/  IMAD.WIDE R30, R31, 0x8, R10 ;  /* 0x000000081f1e7825 */ /* 0x008fca00078e020a */
[----:B------:R-:W3:Y:S01]  /*0fe0*/  LDG.E.64 R26, desc[UR10][R30.64] ;  /* 0x0000000a1e1a7981 */ /* 0x000ee2000c1e1b00 */
[----:B----4-:R-:W-:-:S04]  /*0ff0*/  IMAD.WIDE R24, R25, 0x8, R10 ;  /* 0x0000000819187825 */ /* 0x010fc800078e020a */
[----:B-----5:R-:W-:Y:S02]  /*1000*/  IMAD.WIDE R22, R41, 0x8, R10 ;  /* 0x0000000829167825 */ /* 0x020fe400078e020a */
[----:B------:R-:W4:Y:S04]  /*1010*/  LDG.E.64 R24, desc[UR10][R24.64] ;  /* 0x0000000a18187981 */ /* 0x000f28000c1e1b00 */
[----:B------:R-:W5:Y:S01]  /*1020*/  LDG.E.64 R22, desc[UR10][R22.64] ;  /* 0x0000000a16167981 */ /* 0x000f62000c1e1b00 */
[----:B------:R-:W-:Y:S01]  /*1030*/  IADD3 R33, PT, PT, R33, 0x4, RZ ;  /* 0x0000000421217810 */ /* 0x000fe20007ffe0ff */
[----:B--2---:R-:W-:-:S08]  /*1040*/  DADD R28, R34, R28 ;  /* 0x00000000221c7229 */ /* 0x004fd0000000001c */
[----:B---3--:R-:W-:-:S08]  /*1050*/  DADD R26, R28, R26 ;  /* 0x000000001c1a7229 */ /* 0x008fd0000000001a */
[----:B----4-:R-:W-:-:S08]  /*1060*/  DADD R26, R26, R24 ;  /* 0x000000001a1a7229 */ /* 0x010fd00000000018 */
[----:B-----5:R-:W-:-:S11]  /*1070*/  DADD R34, R26, R22 ;  /* 0x000000001a227229 */ /* 0x020fd60000000016 */
.L_x_8:
[----:B------:R-:W-:Y:S05]  /*1080*/  BRA.U !UP1, `(.L_x_6) ;  /* 0x0000000109607547 */ /* 0x000fea000b800000 */
[----:B------:R-:W0:Y:S01]  /*1090*/  LDC.64 R22, c[0x0][0x390] ;  /* 0x0000e400ff167b82 */ /* 0x000e220000000a00 */
[----:B------:R-:W-:-:S04]  /*10a0*/  IMAD.IADD R25, R32, 0x1, R33 ;  /* 0x0000000120197824 */ /* 0x000fc800078e0221 */
[----:B0-----:R-:W-:-:S06]  /*10b0*/  IMAD.WIDE.U32 R22, R25, 0x4, R22 ;  /* 0x0000000419167825 */ /* 0x001fcc00078e0016 */
[----:B------:R-:W2:Y:S01]  /*10c0*/  LDG.E.CONSTANT R23, desc[UR10][R22.64] ;  /* 0x0000000a16177981 */ /* 0x000ea2000c1e9900 */
[----:B------:R-:W-:Y:S01]  /*10d0*/  UISETP.NE.AND UP0, UPT, UR6, 0x1, UPT ;  /* 0x000000010600788c */ /* 0x000fe2000bf05270 */
[----:B--2---:R-:W-:-:S06]  /*10e0*/  IMAD.WIDE R24, R23, 0x8, R10 ;  /* 0x0000000817187825 */ /* 0x004fcc00078e020a */
[----:B------:R-:W2:Y:S02]  /*10f0*/  LDG.E.64 R24, desc[UR10][R24.64] ;  /* 0x0000000a18187981 */ /* 0x000ea4000c1e1b00 */
[----:B--2---:R-:W-:Y:S01]  /*1100*/  DADD R34, R34, R24 ;  /* 0x0000000022227229 */ /* 0x004fe20000000018 */
[----:B------:R-:W-:Y:S10]  /*1110*/  BRA.U !UP0, `(.L_x_6) ;  /* 0x00000001083c7547 */ /* 0x000ff4000b800000 */
[----:B------:R-:W0:Y:S01]  /*1120*/  LDCU.64 UR8, c[0x0][0x390] ;  /* 0x00007200ff0877ac */ /* 0x000e220008000a00 */
[----:B------:R-:W-:Y:S01]  /*1130*/  IADD3 R32, P1, PT, R32, R33, RZ ;  /* 0x0000002120207210 */ /* 0x000fe20007f3e0ff */
[----:B------:R-:W-:-:S04]  /*1140*/  UISETP.NE.AND UP0, UPT, UR6, 0x2, UPT ;  /* 0x000000020600788c */ /* 0x000fc8000bf05270 */
[----:B------:R-:W-:Y:S01]  /*1150*/  IMAD.X R23, RZ, RZ, RZ, P1 ;  /* 0x000000ffff177224 */ /* 0x000fe200008e06ff */
[----:B0-----:R-:W-:-:S04]  /*1160*/  LEA R24, P1, R32, UR8, 0x2 ;  /* 0x0000000820187c11 */ /* 0x001fc8000f8210ff */
[----:B------:R-:W-:Y:S02]  /*1170*/  LEA.HI.X R25, R32, UR9, R23, 0x2, P1 ;  /* 0x0000000920197c11 */ /* 0x000fe400088f1417 */
[----:B------:R-:W-:-:S03]  /*1180*/  PLOP3.LUT P1, PT, PT, PT, UP0, 0x80, 0x8 ;  /* 0x000000000008781c */ /* 0x000fc60003f2f008 */
[----:B------:R-:W2:Y:S10]  /*1190*/  LDG.E.CONSTANT R23, desc[UR10][R24.64+0x4] ;  /* 0x0000040a18177981 */ /* 0x000eb4000c1e9900 */
[----:B------:R-:W3:Y:S01]  /*11a0*/  @P1 LDG.E.CONSTANT R27, desc[UR10][R24.64+0x8] ;  /* 0x0000080a181b1981 */ /* 0x000ee2000c1e9900 */
[----:B--2---:R-:W-:-:S06]  /*11b0*/  IMAD.WIDE R22, R23, 0x8, R10 ;  /* 0x0000000817167825 */ /* 0x004fcc00078e020a */
[----:B------:R-:W2:Y:S01]  /*11c0*/  LDG.E.64 R22, desc[UR10][R22.64] ;  /* 0x0000000a16167981 */ /* 0x000ea2000c1e1b00 */
[----:B---3--:R-:W-:-:S06]  /*11d0*/  @P1 IMAD.WIDE R26, R27, 0x8, R10 ;  /* 0x000000081b1a1825 */ /* 0x008fcc00078e020a */
[----:B------:R-:W3:Y:S01]  /*11e0*/  @P1 LDG.E.64 R26, desc[UR10][R26.64] ;  /* 0x0000000a1a1a1981 */ /* 0x000ee2000c1e1b00 */
[----:B--2---:R-:W-:-:S08]  /*11f0*/  DADD R34, R34, R22 ;  /* 0x0000000022227229 */ /* 0x004fd00000000016 */
[----:B---3--:R-:W-:-:S11]  /*1200*/  @P1 DADD R34, R34, R26 ;  /* 0x0000000022221229 */ /* 0x008fd6000000001a */
.L_x_6:
[----:B------:R-:W-:-:S05]  /*1210*/  IMAD.WIDE.U32 R22, R21, 0x8, R10 ;  /* 0x0000000815167825 */ /* 0x000fca00078e000a */
[----:B------:R0:W5:Y:S01]  /*1220*/  LDG.E.64 R24, desc[UR10][R22.64] ;  /* 0x0000000a16187981 */ /* 0x000162000c1e1b00 */
[----:B------:R-:W-:-:S13]  /*1230*/  ISETP.NE.AND P1, PT, R20, 0x4, PT ;  /* 0x000000041400780c */ /* 0x000fda0003f25270 */
[----:B0-----:R-:W-:Y:S05]  /*1240*/  @!P1 BRA `(.L_x_9) ;  /* 0x0000000000209947 */ /* 0x001fea0003800000 */
[----:B------:R-:W-:Y:S02]  /*1250*/  ISETP.NE.AND P1, PT, R20, 0x6, PT ;  /* 0x000000061400780c */ /* 0x000fe40003f25270 */
[----:B------:R-:W-:-:S11]  /*1260*/  CS2R R22, SRZ ;  /* 0x0000000000167805 */ /* 0x000fd6000001ff00 */
[----:B------:R-:W-:Y:S05]  /*1270*/  @P1 BRA `(.L_x_10) ;  /* 0x0000000000181947 */ /* 0x000fea0003800000 */
[----:B-----5:R-:W-:Y:S01]  /*1280*/  DFMA R22, R24, -6, R34 ;  /* 0xc01800001816782b */ /* 0x020fe20000000022 */
[----:B------:R-:W-:Y:S01]  /*1290*/  UMOV UR8, 0x55555555 ;  /* 0x5555555500087882 */ /* 0x000fe20000000000 */
[----:B------:R-:W-:-:S06]  /*12a0*/  UMOV UR9, 0x3fe55555 ;  /* 0x3fe5555500097882 */ /* 0x000fcc0000000000 */
[----:B------:R-:W-:Y:S01]  /*12b0*/  DMUL R22, R22, UR8 ;  /* 0x0000000816167c28 */ /* 0x000fe20008000000 */
[----:B------:R-:W-:Y:S10]  /*12c0*/  BRA `(.L_x_10) ;  /* 0x0000000000047947 */ /* 0x000ff40003800000 */
.L_x_9:
[----:B-----5:R-:W-:-:S11]  /*12d0*/  DFMA R22, R24, -4, R34 ;  /* 0xc01000001816782b */ /* 0x020fd60000000022 */
.L_x_10:
[----:B------:R-:W0:Y:S01]  /*12e0*/  LDCU UR7, c[0x0][0x3b0] ;  /* 0x00007600ff0777ac */ /* 0x000e220008000800 */
[----:B-----5:R-:W-:-:S04]  /*12f0*/  IMAD.WIDE.U32 R24, R21, 0x8, R8 ;  /* 0x0000000815187825 */ /* 0x020fc800078e0008 */
[----:B------:R-:W-:Y:S01]  /*1300*/  VIADD R21, R21, UR5 ;  /* 0x0000000515157c36 */ /* 0x000fe20008000000 */
[----:B------:R1:W-:Y:S01]  /*1310*/  STG.E.64 desc[UR10][R24.64], R22 ;  /* 0x0000001618007986 */ /* 0x0003e2000c101b0a */
[----:B0-----:R-:W-:-:S05]  /*1320*/  IMAD.U32 R32, RZ, RZ, UR7 ;  /* 0x00000007ff207e24 */ /* 0x001fca000f8e00ff */
[----:B------:R-:W-:-:S13]  /*1330*/  ISETP.GE.AND P1, PT, R21, R32, PT ;  /* 0x000000201500720c */ /* 0x000fda0003f26270 */
[----:B-1----:R-:W-:Y:S05]  /*1340*/  @!P1 BRA `(.L_x_11) ;  /* 0xfffffff000d09947 */ /* 0x002fea000383ffff */
[----:B------:R-:W-:Y:S05]  /*1350*/  BRA `(.L_x_2) ;  /* 0x0000000000887947 */ /* 0x000fea0003800000 */
.L_x_3:
[----:B------:R-:W-:Y:S01]  /*1360*/  ISETP.NE.AND P1, PT, R0, RZ, PT ;  /* 0x000000ff0000720c */ /* 0x000fe20003f25270 */
[----:B------:R-:W-:Y:S01]  /*1370*/  BSSY.RECONVERGENT B1, `(.L_x_12) ;  /* 0x0000011000017945 */ /* 0x000fe20003800200 */
[----:B------:R-:W-:Y:S02]  /*1380*/  ISETP.GE.U32.AND P2, PT, R7, 0x3, PT ;  /* 0x000000030700780c */ /* 0x000fe40003f46070 */
[----:B------:R-:W-:-:S09]  /*1390*/  MOV R29, R39 ;  /* 0x00000027001d7202 */ /* 0x000fd20000000f00 */
[----:B------:R-:W-:Y:S05]  /*13a0*/  @!P1 BRA `(.L_x_13) ;  /* 0x0000000000349947 */ /* 0x000fea0003800000 */
[----:B------:R-:W-:Y:S01]  /*13b0*/  IMAD.WIDE.U32 R20, R39, 0x8, R8 ;  /* 0x0000000827147825 */ /* 0x000fe200078e0008 */
[----:B------:R-:W-:-:S03]  /*13c0*/  ISETP.NE.AND P1, PT, R0, 0x1, PT ;  /* 0x000000010000780c */ /* 0x000fc60003f25270 */
[----:B------:R-:W-:Y:S01]  /*13d0*/  IMAD.MOV.U32 R29, RZ, RZ, R38 ;  /* 0x000000ffff1d7224 */ /* 0x000fe200078e0026 */
[----:B------:R0:W-:Y:S09]  /*13e0*/  STG.E.64 desc[UR10][R20.64], RZ ;  /* 0x000000ff14007986 */ /* 0x0001f2000c101b0a */
[----:B------:R-:W-:Y:S05]  /*13f0*/  @!P1 BRA `(.L_x_13) ;  /* 0x0000000000209947 */ /* 0x000fea0003800000 */
[----:B------:R-:W-:Y:S01]  /*1400*/  IMAD.U32 R23, RZ, RZ, UR5 ;  /* 0x00000005ff177e24 */ /* 0x000fe2000f8e00ff */
[----:B------:R-:W-:Y:S01]  /*1410*/  ISETP.NE.AND P1, PT, R0, 0x2, PT ;  /* 0x000000020000780c */ /* 0x000fe20003f25270 */
[----:B------:R-:W-:Y:S02]  /*1420*/  IMAD.MOV.U32 R29, RZ, RZ, R5 ;  /* 0x000000ffff1d7224 */ /* 0x000fe400078e0005 */
[----:B0-----:R-:W-:-:S05]  /*1430*/  IMAD.WIDE R20, R23, 0x8, R20 ;  /* 0x0000000817147825 */ /* 0x001fca00078e0214 */
[----:B------:R1:W-:Y:S01]  /*1440*/  STG.E.64 desc[UR10][R20.64], RZ ;  /* 0x000000ff14007986 */ /* 0x0003e2000c101b0a */
[----:B------:R-:W-:-:S04]  /*1450*/  IMAD.WIDE R22, R23, 0x8, R20 ;  /* 0x0000000817167825 */ /* 0x000fc800078e0214 */
[----:B------:R-:W-:Y:S01]  /*1460*/  @P1 IMAD.MOV.U32 R29, RZ, RZ, R3 ;  /* 0x000000ffff1d1224 */ /* 0x000fe200078e0003 */
[----:B------:R1:W-:Y:S06]  /*1470*/  @P1 STG.E.64 desc[UR10][R22.64], RZ ;  /* 0x000000ff16001986 */ /* 0x0003ec000c101b0a */
.L_x_13:
[----:B------:R-:W-:Y:S05]  /*1480*/  BSYNC.RECONVERGENT B1 ;  /* 0x0000000000017941 */ /* 0x000fea0003800200 */
.L_x_12:
[----:B------:R-:W-:Y:S05]  /*1490*/  @!P2 BRA `(.L_x_2) ;  /* 0x000000000038a947 */ /* 0x000fea0003800000 */
.L_x_14:
[C---:B-1----:R-:W-:Y:S01]  /*14a0*/  IADD3 R23, PT, PT, R29.reuse, UR5, RZ ;  /* 0x000000051d177c10 */ /* 0x042fe2000fffe0ff */
[----:B0-----:R-:W-:-:S04]  /*14b0*/  IMAD.WIDE.U32 R20, R29, 0x8, R8 ;  /* 0x000000081d147825 */ /* 0x001fc800078e0008 */
[C---:B------:R-:W-:Y:S01]  /*14c0*/  VIADD R25, R23.reuse, UR5 ;  /* 0x0000000517197c36 */ /* 0x040fe20008000000 */
[----:B------:R2:W-:Y:S01]  /*14d0*/  STG.E.64 desc[UR10][R20.64], RZ ;  /* 0x000000ff14007986 */ /* 0x0005e2000c101b0a */
[----:B------:R-:W-:-:S04]  /*14e0*/  IMAD.WIDE.U32 R22, R23, 0x8, R8 ;  /* 0x0000000817167825 */ /* 0x000fc800078e0008 */
[C---:B------:R-:W-:Y:S01]  /*14f0*/  VIADD R31, R25.reuse, UR5 ;  /* 0x00000005191f7c36 */ /* 0x040fe20008000000 */
[----:B------:R2:W-:Y:S01]  /*1500*/  STG.E.64 desc[UR10][R22.64], RZ ;  /* 0x000000ff16007986 */ /* 0x0005e2000c101b0a */
[----:B------:R-:W-:-:S04]  /*1510*/  IMAD.WIDE.U32 R24, R25, 0x8, R8 ;  /* 0x0000000819187825 */ /* 0x000fc800078e0008 */
[C---:B------:R-:W-:Y:S01]  /*1520*/  IMAD.WIDE.U32 R26, R31.reuse, 0x8, R8 ;  /* 0x000000081f1a7825 */ /* 0x040fe200078e0008 */
[----:B------:R2:W-:Y:S03]  /*1530*/  STG.E.64 desc[UR10][R24.64], RZ ;  /* 0x000000ff18007986 */ /* 0x0005e6000c101b0a */
[----:B------:R-:W-:Y:S01]  /*1540*/  VIADD R29, R31, UR5 ;  /* 0x000000051f1d7c36 */ /* 0x000fe20008000000 */
[----:B------:R2:W-:Y:S04]  /*1550*/  STG.E.64 desc[UR10][R26.64], RZ ;  /* 0x000000ff1a007986 */ /* 0x0005e8000c101b0a */
[----:B------:R-:W-:-:S13]  /*1560*/  ISETP.GE.AND P1, PT, R29, R32, PT ;  /* 0x000000201d00720c */ /* 0x000fda0003f26270 */
[----:B--2---:R-:W-:Y:S05]  /*1570*/  @!P1 BRA `(.L_x_14) ;  /* 0xfffffffc00c89947 */ /* 0x004fea000383ffff */
.L_x_2:
[----:B------:R-:W-:Y:S05]  /*1580*/  BSYNC.RECONVERGENT B0 ;  /* 0x0000000000007941 */ /* 0x000fea0003800200 */
.L_x_1:
[----:B-1----:R-:W-:Y:S01]  /*1590*/  IMAD.U32 R23, RZ, RZ, UR5 ;  /* 0x00000005ff177e24 */ /* 0x002fe2000f8e00ff */
[----:B------:R-:W-:Y:S03]  /*15a0*/  BAR.SYNC.DEFER_BLOCKING 0x0 ;  /* 0x0000000000007b1d */ /* 0x000fe60000010000 */
[----:B------:R-:W-:-:S03]  /*15b0*/  IMAD.WIDE R22, R23, 0x8, R12 ;  /* 0x0000000817167825 */ /* 0x000fc600078e020c */
[----:B------:R-:W1:Y:S01]  /*15c0*/  LDCU.64 UR8, c[0x0][0x3c0] ;  /* 0x00007800ff0877ac */ /* 0x000e620008000a00 */
[----:B------:R-:W-:Y:S04]  /*15d0*/  BSSY.RECONVERGENT B0, `(.L_x_15) ;  /* 0x0000071000007945 */ /* 0x000fe80003800200 */
[----:B------:R-:W-:Y:S05]  /*15e0*/  @P0 BRA `(.L_x_16) ;  /* 0x0000000400bc0947 */ /* 0x000fea0003800000 */
[----:B------:R-:W-:Y:S01]  /*15f0*/  ISETP.NE.AND P1, PT, R0, RZ, PT ;  /* 0x000000ff0000720c */ /* 0x000fe20003f25270 */
[----:B------:R-:W-:Y:S01]  /*1600*/  BSSY.RECONVERGENT B1, `(.L_x_17) ;  /* 0x0000033000017945 */ /* 0x000fe20003800200 */
[----:B------:R-:W-:-:S11]  /*1610*/  MOV R31, R39 ;  /* 0x00000027001f7202 */ /* 0x000fd60000000f00 */
[----:B------:R-:W-:Y:S05]  /*1620*/  @!P1 BRA `(.L_x_18) ;  /* 0x0000000000c09947 */ /* 0x000fea0003800000 */
[----:B------:R-:W-:Y:S01]  /*1630*/  IMAD.WIDE.U32 R24, R39, 0x8, R8 ;  /* 0x0000000827187825 */ /* 0x000fe200078e0008 */
[----:B------:R-:W2:Y:S01]  /*1640*/  LDG.E.64 R28, desc[UR10][R12.64] ;  /* 0x0000000a0c1c7981 */ /* 0x000ea2000c1e1b00 */
[----:B0-----:R-:W2:Y:S03]  /*1650*/  LDC.64 R20, c[0x0][0x3c0] ;  /* 0x0000f000ff147b82 */ /* 0x001ea60000000a00 */
[----:B------:R-:W2:Y:S02]  /*1660*/  LDG.E.64 R26, desc[UR10][R24.64] ;  /* 0x0000000a181a7981 */ /* 0x000ea4000c1e1b00 */
[----:B--2---:R-:W-:Y:S01]  /*1670*/  DFMA R26, R26, R20, R28 ;  /* 0x000000141a1a722b */ /* 0x004fe2000000001c */
[----:B------:R-:W-:-:S07]  /*1680*/  IMAD.MOV.U32 R28, RZ, RZ, RZ ;  /* 0x000000ffff1c7224 */ /* 0x000fce00078e00ff */
[----:B------:R-:W-:Y:S02]  /*1690*/  DSETP.MAX.AND P1, P2, RZ, R26, PT ;  /* 0x0000001aff00722a */ /* 0x000fe40003a2f000 */
[----:B------:R-:W-:-:S04]  /*16a0*/  IMAD.MOV.U32 R29, RZ, RZ, R27 ;  /* 0x000000ffff1d7224 */ /* 0x000fc800078e001b */
[C---:B------:R-:W-:Y:S02]  /*16b0*/  SEL R26, R28.reuse, R26, P1 ;  /* 0x0000001a1c1a7207 */ /* 0x040fe40000800000 */
[----:B------:R-:W-:Y:S02]  /*16c0*/  FSEL R31, R28, R29, P1 ;  /* 0x0000001d1c1f7208 */ /* 0x000fe40000800000 */
[----:B------:R-:W-:-:S04]  /*16d0*/  ISETP.NE.AND P1, PT, R0, 0x1, PT ;  /* 0x000000010000780c */ /* 0x000fc80003f25270 */
[----:B------:R-:W-:-:S05]  /*16e0*/  @P2 LOP3.LUT R31, R29, 0x80000, RZ, 0xfc, !PT ;  /* 0x000800001d1f2812 */ /* 0x000fca00078efcff */
[----:B------:R-:W-:Y:S02]  /*16f0*/  IMAD.MOV.U32 R27, RZ, RZ, R31 ;  /* 0x000000ffff1b7224 */ /* 0x000fe400078e001f */
[----:B------:R-:W-:-:S03]  /*1700*/  IMAD.MOV.U32 R31, RZ, RZ, R38 ;  /* 0x000000ffff1f7224 */ /* 0x000fc600078e0026 */
[----:B------:R2:W-:Y:S01]  /*1710*/  STG.E.64 desc[UR10][R12.64], R26 ;  /* 0x0000001a0c007986 */ /* 0x0005e2000c101b0a */
[----:B------:R-:W-:Y:S05]  /*1720*/  @!P1 BRA `(.L_x_18) ;  /* 0x0000000000809947 */ /* 0x000fea0003800000 */
[----:B--2---:R-:W-:Y:S01]  /*1730*/  MOV R27, UR5 ;  /* 0x00000005001b7c02 */ /* 0x004fe20008000f00 */
[----:B------:R-:W2:Y:S04]  /*1740*/  LDG.E.64 R28, desc[UR10][R22.64] ;  /* 0x0000000a161c7981 */ /* 0x000ea8000c1e1b00 */
[----:B------:R-:W-:-:S05]  /*1750*/  IMAD.WIDE R24, R27, 0x8, R24 ;  /* 0x000000081b187825 */ /* 0x000fca00078e0218 */
[----:B------:R-:W2:Y:S02]  /*1760*/  LDG.E.64 R26, desc[UR10][R24.64] ;  /* 0x0000000a181a7981 */ /* 0x000ea4000c1e1b00 */
[----:B--2---:R-:W-:-:S08]  /*1770*/  DFMA R26, R26, R20, R28 ;  /* 0x000000141a1a722b */ /* 0x004fd0000000001c */
[----:B------:R-:W-:Y:S01]  /*1780*/  DSETP.MAX.AND P1, P2, RZ, R26, PT ;  /* 0x0000001aff00722a */ /* 0x000fe20003a2f000 */
[----:B------:R-:W-:Y:S02]  /*1790*/  IMAD.MOV.U32 R28, RZ, RZ, RZ ;  /* 0x000000ffff1c7224 */ /* 0x000fe400078e00ff */
[----:B------:R-:W-:-:S05]  /*17a0*/  IMAD.MOV.U32 R29, RZ, RZ, R27 ;  /* 0x000000ffff1d7224 */ /* 0x000fca00078e001b */
[----:B------:R-:W-:-:S06]  /*17b0*/  FSEL R31, R28, R29, P1 ;  /* 0x0000001d1c1f7208 */ /* 0x000fcc0000800000 */
[----:B------:R-:W-:Y:S02]  /*17c0*/  @P2 LOP3.LUT R31, R29, 0x80000, RZ, 0xfc, !PT ;  /* 0x000800001d1f2812 */ /* 0x000fe400078efcff */
[----:B------:R-:W-:-:S03]  /*17d0*/  SEL R26, R28, R26, P1 ;  /* 0x0000001a1c1a7207 */ /* 0x000fc60000800000 */
[----:B------:R-:W-:-:S05]  /*17e0*/  IMAD.MOV.U32 R27, RZ, RZ, R31 ;  /* 0x000000ffff1b7224 */ /* 0x000fca00078e001f */
[----:B------:R3:W-:Y:S01]  /*17f0*/  STG.E.64 desc[UR10][R22.64], R26 ;  /* 0x0000001a16007986 */ /* 0x0007e2000c101b0a */
[----:B------:R-:W-:Y:S01]  /*1800*/  ISETP.NE.AND P1, PT, R0, 0x2, PT ;  /* 0x000000020000780c */ /* 0x000fe20003f25270 */
[----:B------:R-:W-:-:S12]  /*1810*/  IMAD.MOV.U32 R31, RZ, RZ, R5 ;  /* 0x000000ffff1f7224 */ /* 0x000fd800078e0005 */
[----:B---3--:R-:W-:Y:S05]  /*1820*/  @!P1 BRA `(.L_x_18) ;  /* 0x0000000000409947 */ /* 0x008fea0003800000 */
[----:B------:R-:W-:Y:S01]  /*1830*/  MOV R27, UR5 ;  /* 0x00000005001b7c02 */ /* 0x000fe20008000f00 */
[----:B------:R-:W-:-:S04]  /*1840*/  IMAD.U32 R29, RZ, RZ, UR5 ;  /* 0x00000005ff1d7e24 */ /* 0x000fc8000f8e00ff */
[----:B------:R-:W-:-:S04]  /*1850*/  IMAD.WIDE R26, R27, 0x8, R24 ;  /* 0x000000081b1a7825 */ /* 0x000fc800078e0218 */
[----:B------:R-:W-:Y:S02]  /*1860*/  IMAD.WIDE R24, R29, 0x8, R22 ;  /* 0x000000081d187825 */ /* 0x000fe400078e0216 */
[----:B------:R-:W2:Y:S04]  /*1870*/  LDG.E.64 R26, desc[UR10][R26.64] ;  /* 0x0000000a1a1a7981 */ /* 0x000ea8000c1e1b00 */
[----:B------:R-:W2:Y:S02]  /*1880*/  LDG.E.64 R28, desc[UR10][R24.64] ;  /* 0x0000000a181c7981 */ /* 0x000ea4000c1e1b00 */
[----:B--2---:R-:W-:Y:S01]  /*1890*/  DFMA R20, R26, R20, R28 ;  /* 0x000000141a14722b */ /* 0x004fe2000000001c */
[----:B------:R-:W-:-:S07]  /*18a0*/  IMAD.MOV.U32 R28, RZ, RZ, RZ ;  /* 0x000000ffff1c7224 */ /* 0x000fce00078e00ff */
[----:B------:R-:W-:Y:S02]  /*18b0*/  DSETP.MAX.AND P1, P2, RZ, R20, PT ;  /* 0x00000014ff00722a */ /* 0x000fe40003a2f000 */
[----:B------:R-:W-:-:S04]  /*18c0*/  IMAD.MOV.U32 R29, RZ, RZ, R21 ;  /* 0x000000ffff1d7224 */ /* 0x000fc800078e0015 */
[C---:B------:R-:W-:Y:S02]  /*18d0*/  SEL R20, R28.reuse, R20, P1 ;  /* 0x000000141c147207 */ /* 0x040fe40000800000 */
[----:B------:R-:W-:-:S06]  /*18e0*/  FSEL R31, R28, R29, P1 ;  /* 0x0000001d1c1f7208 */ /* 0x000fcc0000800000 */
[----:B------:R-:W-:-:S05]  /*18f0*/  @P2 LOP3.LUT R31, R29, 0x80000, RZ, 0xfc, !PT ;  /* 0x000800001d1f2812 */ /* 0x000fca00078efcff */
[----:B------:R-:W-:Y:S01]  /*1900*/  IMAD.MOV.U32 R21, RZ, RZ, R31 ;  /* 0x000000ffff157224 */ /* 0x000fe200078e001f */
[----:B------:R-:W-:-:S04]  /*1910*/  MOV R31, R3 ;  /* 0x00000003001f7202 */ /* 0x000fc80000000f00 */
[----:B------:R3:W-:Y:S03]  /*1920*/  STG.E.64 desc[UR10][R24.64], R20 ;  /* 0x0000001418007986 */ /* 0x0007e6000c101b0a */
.L_x_18:
[----:B-1----:R-:W-:Y:S05]  /*1930*/  BSYNC.RECONVERGENT B1 ;  /* 0x0000000000017941 */ /* 0x002fea0003800200 */
.L_x_17:
[----:B------:R-:W-:-:S13]  /*1940*/  ISETP.GE.U32.AND P1, PT, R7, 0x3, PT ;  /* 0x000000030700780c */ /* 0x000fda0003f26070 */
[----:B------:R-:W-:Y:S05]  /*1950*/  @!P1 BRA `(.L_x_16) ;  /* 0x0000000000e09947 */ /* 0x000fea0003800000 */
.L_x_19:
[----:B----4-:R-:W-:-:S04]  /*1960*/  IMAD.WIDE.U32 R28, R31, 0x8, R8 ;  /* 0x000000081f1c7825 */ /* 0x010fc800078e0008 */
[C---:B---3--:R-:W-:Y:S01]  /*1970*/  IMAD.WIDE.U32 R24, R31.reuse, 0x8, R10 ;  /* 0x000000081f187825 */ /* 0x048fe200078e000a */
[----:B0-----:R0:W3:Y:S04]  /*1980*/  LDG.E.64 R20, desc[UR10][R28.64] ;  /* 0x0000000a1c147981 */ /* 0x0010e8000c1e1b00 */
[----:B--2---:R-:W3:Y:S01]  /*1990*/  LDG.E.64 R26, desc[UR10][R24.64] ;  /* 0x0000000a181a7981 */ /* 0x004ee2000c1e1b00 */
[----:B------:R-:W-:-:S04]  /*19a0*/  VIADD R31, R31, UR5 ;  /* 0x000000051f1f7c36 */ /* 0x000fc80008000000 */
[----:B0-----:R-:W-:Y:S01]  /*19b0*/  IMAD.WIDE.U32 R28, R31, 0x8, R8 ;  /* 0x000000081f1c7825 */ /* 0x001fe200078e0008 */
[----:B---3--:R-:W-:-:S03]  /*19c0*/  DFMA R20, R20, UR8, R26 ;  /* 0x0000000814147c2b */ /* 0x008fc6000800001a */
[----:B------:R-:W-:-:S05]  /*19d0*/  IMAD.MOV.U32 R26, RZ, RZ, RZ ;  /* 0x000000ffff1a7224 */ /* 0x000fca00078e00ff */
[----:B------:R-:W-:Y:S02]  /*19e0*/  DSETP.MAX.AND P1, P2, RZ, R20, PT ;  /* 0x00000014ff00722a */ /* 0x000fe40003a2f000 */
[----:B------:R-:W-:-:S05]  /*19f0*/  IMAD.MOV.U32 R27, RZ, RZ, R21 ;  /* 0x000000ffff1b7224 */ /* 0x000fca00078e0015 */
[C---:B------:R-:W-:Y:S02]  /*1a00*/  FSEL R33, R26.reuse, R27, P1 ;  /* 0x0000001b1a217208 */ /* 0x040fe40000800000 */
[----:B------:R-:W-:Y:S01]  /*1a10*/  SEL R26, R26, R20, P1 ;  /* 0x000000141a1a7207 */ /* 0x000fe20000800000 */
[----:B------:R-:W-:-:S04]  /*1a20*/  IMAD.WIDE.U32 R20, R31, 0x8, R10 ;  /* 0x000000081f147825 */ /* 0x000fc800078e000a */
[----:B------:R-:W-:-:S05]  /*1a30*/  @P2 LOP3.LUT R33, R27, 0x80000, RZ, 0xfc, !PT ;  /* 0x000800001b212812 */ /* 0x000fca00078efcff */
[----:B------:R-:W-:-:S05]  /*1a40*/  IMAD.MOV.U32 R27, RZ, RZ, R33 ;  /* 0x000000ffff1b7224 */ /* 0x000fca00078e0021 */
[----:B------:R0:W-:Y:S04]  /*1a50*/  STG.E.64 desc[UR10][R24.64], R26 ;  /* 0x0000001a18007986 */ /* 0x0001e8000c101b0a */
[----:B------:R-:W2:Y:S04]  /*1a60*/  LDG.E.64 R28, desc[UR10][R28.64] ;  /* 0x0000000a1c1c7981 */ /* 0x000ea8000c1e1b00 */
[----:B------:R-:W2:Y:S01]  /*1a70*/  LDG.E.64 R34, desc[UR10][R20.64] ;  /* 0x0000000a14227981 */ /* 0x000ea2000c1e1b00 */
[----:B------:R-:W-:Y:S01]  /*1a80*/  MOV R30, RZ ;  /* 0x000000ff001e7202 */ /* 0x000fe20000000f00 */
[----:B------:R-:W-:-:S04]  /*1a90*/  VIADD R31, R31, UR5 ;  /* 0x000000051f1f7c36 */ /* 0x000fc80008000000 */
[----:B0-----:R-:W-:Y:S01]  /*1aa0*/  IMAD.WIDE.U32 R24, R31, 0x8, R10 ;  /* 0x000000081f187825 */ /* 0x001fe200078e000a */
[----:B--2---:R-:W-:-:S03]  /*1ab0*/  DFMA R34, R28, UR8, R34 ;  /* 0x000000081c227c2b */ /* 0x004fc60008000022 */
[----:B------:R-:W-:-:S05]  /*1ac0*/  IMAD.WIDE.U32 R28, R31, 0x8, R8 ;  /* 0x000000081f1c7825 */ /* 0x000fca00078e0008 */
[----:B------:R-:W-:Y:S02]  /*1ad0*/  DSETP.MAX.AND P1, P2, RZ, R34, PT ;  /* 0x00000022ff00722a */ /* 0x000fe40003a2f000 */
[----:B------:R-:W-:-:S04]  /*1ae0*/  IMAD.MOV.U32 R33, RZ, RZ, R35 ;  /* 0x000000ffff217224 */ /* 0x000fc800078e0023 */
[C---:B------:R-:W-:Y:S02]  /*1af0*/  SEL R26, R30.reuse, R34, P1 ;  /* 0x000000221e1a7207 */ /* 0x040fe40000800000 */
[----:B------:R-:W-:-:S06]  /*1b00*/  FSEL R37, R30, R33, P1 ;  /* 0x000000211e257208 */ /* 0x000fcc0000800000 */
[----:B------:R-:W-:-:S05]  /*1b10*/  @P2 LOP3.LUT R37, R33, 0x80000, RZ, 0xfc, !PT ;  /* 0x0008000021252812 */ /* 0x000fca00078efcff */
[----:B------:R-:W-:-:S05]  /*1b20*/  IMAD.MOV.U32 R27, RZ, RZ, R37 ;  /* 0x000000ffff1b7224 */ /* 0x000fca00078e0025 */
[----:B------:R0:W-:Y:S04]  /*1b30*/  STG.E.64 desc[UR10][R20.64], R26 ;  /* 0x0000001a14007986 */ /* 0x0001e8000c101b0a */
[----:B------:R-:W2:Y:S04]  /*1b40*/  LDG.E.64 R28, desc[UR10][R28.64] ;  /* 0x0000000a1c1c7981 */ /* 0x000ea8000c1e1b00 */
[----:B------:R-:W2:Y:S01]  /*1b50*/  LDG.E.64 R34, desc[UR10][R24.64] ;  /* 0x0000000a18227981 */ /* 0x000ea2000c1e1b00 */
[----:B------:R-:W-:-:S05]  /*1b60*/  IADD3 R31, PT, PT, R31, UR5, RZ ;  /* 0x000000051f1f7c10 */ /* 0x000fca000fffe0ff */
        /* <DEDUP_REMOVED lines=12> */
[----:B------:R-:W-:Y:S01]  /*1c30*/  VIADD R31, R31, UR5 ;  /* 0x000000051f1f7c36 */ /* 0x000fe20008000000 */
[----:B--2---:R-:W-:-:S08]  /*1c40*/  DFMA R34, R26, UR8, R34 ;  /* 0x000000081a227c2b */ /* 0x004fd00008000022 */
[----:B------:R-:W-:Y:S02]  /*1c50*/  DSETP.MAX.AND P1, P2, RZ, R34, PT ;  /* 0x00000022ff00722a */ /* 0x000fe40003a2f000 */
[----:B------:R-:W-:-:S04]  /*1c60*/  IMAD.MOV.U32 R33, RZ, RZ, R35 ;  /* 0x000000ffff217224 */ /* 0x000fc800078e0023 */
[C---:B------:R-:W-:Y:S02]  /*1c70*/  SEL R34, R30.reuse, R34, P1 ;  /* 0x000000221e227207 */ /* 0x040fe40000800000 */
[----:B------:R-:W-:Y:S02]  /*1c80*/  FSEL R37, R30, R33, P1 ;  /* 0x000000211e257208 */ /* 0x000fe40000800000 */
[----:B------:R-:W-:-:S04]  /*1c90*/  ISETP.GE.AND P1, PT, R31, R32, PT ;  /* 0x000000201f00720c */ /* 0x000fc80003f26270 */
[----:B------:R-:W-:-:S04]  /*1ca0*/  @P2 LOP3.LUT R37, R33, 0x80000, RZ, 0xfc, !PT ;  /* 0x0008000021252812 */ /* 0x000fc800078efcff */
[----:B------:R-:W-:-:S05]  /*1cb0*/  MOV R35, R37 ;  /* 0x0000002500237202 */ /* 0x000fca0000000f00 */
[----:B------:R4:W-:Y:S01]  /*1cc0*/  STG.E.64 desc[UR10][R28.64], R34 ;  /* 0x000000221c007986 */ /* 0x0009e2000c101b0a */
[----:B------:R-:W-:Y:S05]  /*1cd0*/  @!P1 BRA `(.L_x_19) ;  /* 0xfffffffc00209947 */ /* 0x000fea000383ffff */
.L_x_16:
[----:B-1----:R-:W-:Y:S05]  /*1ce0*/  BSYNC.RECONVERGENT B0 ;  /* 0x0000000000007941 */ /* 0x002fea0003800200 */
.L_x_15:
[----:B------:R-:W1:Y:S01]  /*1cf0*/  LDCU UR7, c[0x0][0x3b4] ;  /* 0x00007680ff0777ac */ /* 0x000e620008000800 */
[----:B------:R-:W-:Y:S01]  /*1d00*/  BSSY.RECONVERGENT B0, `(.L_x_20) ;  /* 0x0000087000007945 */ /* 0x000fe20003800200 */
[----:B------:R-:W0:Y:S01]  /*1d10*/  LDCU.64 UR8, c[0x0][0x3c0] ;  /* 0x00007800ff0877ac */ /* 0x000e220008000a00 */
[----:B------:R-:W-:Y:S01]  /*1d20*/  BAR.SYNC.DEFER_BLOCKING 0x0 ;  /* 0x0000000000007b1d */ /* 0x000fe20000010000 */
[----:B-1----:R-:W-:-:S13]  /*1d30*/  ISETP.GE.AND P1, PT, R39, UR7, PT ;  /* 0x0000000727007c0c */ /* 0x002fda000bf26270 */
[----:B0-----:R-:W-:Y:S05]  /*1d40*/  @P1 BRA `(.L_x_21) ;  /* 0x0000000800081947 */ /* 0x001fea0003800000 */
[C---:B------:R-:W-:Y:S01]  /*1d50*/  LOP3.LUT R30, R6.reuse, 0x3, RZ, 0xc0, !PT ;  /* 0x00000003061e7812 */ /* 0x040fe200078ec0ff */
[----:B------:R-:W-:Y:S01]  /*1d60*/  BSSY.RECONVERGENT B1, `(.L_x_22) ;  /* 0x0000038000017945 */ /* 0x000fe20003800200 */
[----:B------:R-:W-:Y:S01]  /*1d70*/  ISETP.GE.U32.AND P1, PT, R6, 0x3, PT ;  /* 0x000000030600780c */ /* 0x000fe20003f26070 */
[----:B------:R-:W-:Y:S01]  /*1d80*/  IMAD.MOV.U32 R33, RZ, RZ, R39 ;  /* 0x000000ffff217224 */ /* 0x000fe200078e0027 */
[----:B------:R-:W-:-:S13]  /*1d90*/  ISETP.NE.AND P2, PT, R30, 0x3, PT ;  /* 0x000000031e00780c */ /* 0x000fda0003f45270 */
[----:B------:R-:W-:Y:S05]  /*1da0*/  @!P2 BRA `(.L_x_23) ;  /* 0x0000000000cca947 */ /* 0x000fea0003800000 */
[----:B--2---:R-:W2:Y:S01]  /*1db0*/  LDG.E.CONSTANT R27, desc[UR10][R16.64] ;  /* 0x0000000a101b7981 */ /* 0x004ea2000c1e9900 */
[----:B---34-:R-:W0:Y:S03]  /*1dc0*/  LDC.64 R20, c[0x0][0x3c0] ;  /* 0x0000f000ff147b82 */ /* 0x018e260000000a00 */
[----:B------:R-:W0:Y:S01]  /*1dd0*/  LDG.E.64 R24, desc[UR10][R14.64] ;  /* 0x0000000a0e187981 */ /* 0x000e22000c1e1b00 */
[----:B--2---:R-:W-:-:S06]  /*1de0*/  IMAD.WIDE R26, R27, 0x8, R8 ;  /* 0x000000081b1a7825 */ /* 0x004fcc00078e0208 */
[----:B------:R-:W0:Y:S01]  /*1df0*/  LDG.E.64 R26, desc[UR10][R26.64] ;  /* 0x0000000a1a1a7981 */ /* 0x000e22000c1e1b00 */
[----:B------:R-:W-:Y:S02]  /*1e00*/  IMAD.MOV.U32 R28, RZ, RZ, RZ ;  /* 0x000000ffff1c7224 */ /* 0x000fe400078e00ff */
[----:B------:R-:W-:Y:S01]  /*1e10*/  IMAD.MOV.U32 R33, RZ, RZ, R38 ;  /* 0x000000ffff217224 */ /* 0x000fe200078e0026 */
[----:B0-----:R-:W-:-:S08]  /*1e20*/  DFMA R24, R26, R20, R24 ;  /* 0x000000141a18722b */ /* 0x001fd00000000018 */
[----:B------:R-:W-:Y:S02]  /*1e30*/  DSETP.MAX.AND P2, P3, RZ, R24, PT ;  /* 0x00000018ff00722a */ /* 0x000fe40003b4f000 */
[----:B------:R-:W-:-:S04]  /*1e40*/  MOV R29, R25 ;  /* 0x00000019001d7202 */ /* 0x000fc80000000f00 */
[C---:B------:R-:W-:Y:S02]  /*1e50*/  FSEL R31, R28.reuse, R29, P2 ;  /* 0x0000001d1c1f7208 */ /* 0x040fe40001000000 */
[----:B------:R-:W-:-:S06]  /*1e60*/  SEL R24, R28, R24, P2 ;  /* 0x000000181c187207 */ /* 0x000fcc0001000000 */
[----:B------:R-:W-:-:S05]  /*1e70*/  @P3 LOP3.LUT R31, R29, 0x80000, RZ, 0xfc, !PT ;  /* 0x000800001d1f3812 */ /* 0x000fca00078efcff */
[----:B------:R-:W-:-:S05]  /*1e80*/  IMAD.MOV.U32 R25, RZ, RZ, R31 ;  /* 0x000000ffff197224 */ /* 0x000fca00078e001f */
[----:B------:R0:W-:Y:S01]  /*1e90*/  STG.E.64 desc[UR10][R14.64], R24 ;  /* 0x000000180e007986 */ /* 0x0001e2000c101b0a */
[----:B------:R-:W-:-:S13]  /*1ea0*/  ISETP.NE.AND P2, PT, R30, RZ, PT ;  /* 0x000000ff1e00720c */ /* 0x000fda0003f45270 */
[----:B0-----:R-:W-:Y:S05]  /*1eb0*/  @!P2 BRA `(.L_x_23) ;  /* 0x000000000088a947 */ /* 0x001fea0003800000 */
[----:B------:R-:W-:Y:S01]  /*1ec0*/  IMAD.U32 R27, RZ, RZ, UR5 ;  /* 0x00000005ff1b7e24 */ /* 0x000fe2000f8e00ff */
[----:B------:R-:W2:Y:S03]  /*1ed0*/  LDG.E.64 R24, desc[UR10][R18.64] ;  /* 0x0000000a12187981 */ /* 0x000ea6000c1e1b00 */
[----:B------:R-:W-:-:S05]  /*1ee0*/  IMAD.WIDE R26, R27, 0x4, R16 ;  /* 0x000000041b1a7825 */ /* 0x000fca00078e0210 */
[----:B------:R-:W3:Y:S01]  /*1ef0*/  LDG.E.CONSTANT R29, desc[UR10][R26.64] ;  /* 0x0000000a1a1d7981 */ /* 0x000ee2000c1e9900 */
[----:B------:R-:W-:Y:S02]  /*1f00*/  ISETP.NE.AND P2, PT, R30, 0x1, PT ;  /* 0x000000011e00780c */ /* 0x000fe40003f45270 */
[----:B------:R-:W-:-:S11]  /*1f10*/  MOV R37, UR5 ;  /* 0x0000000500257c02 */ /* 0x000fd60008000f00 */
[----:B------:R-:W-:-:S06]  /*1f20*/  @P2 IMAD.WIDE R36, R37, 0x4, R26 ;  /* 0x0000000425242825 */ /* 0x000fcc00078e021a */
[----:B------:R-:W4:Y:S01]  /*1f30*/  @P2 LDG.E.CONSTANT R37, desc[UR10][R36.64] ;  /* 0x0000000a24252981 */ /* 0x000f22000c1e9900 */
[----:B---3--:R-:W-:-:S06]  /*1f40*/  IMAD.WIDE R28, R29, 0x8, R8 ;  /* 0x000000081d1c7825 */ /* 0x008fcc00078e0208 */
[----:B------:R-:W2:Y:S01]  /*1f50*/  LDG.E.64 R28, desc[UR10][R28.64] ;  /* 0x0000000a1c1c7981 */ /* 0x000ea2000c1e1b00 */
[----:B------:R-:W-:Y:S02]  /*1f60*/  IMAD.MOV.U32 R33, RZ, RZ, RZ ;  /* 0x000000ffff217224 */ /* 0x000fe400078e00ff */
[----:B------:R-:W-:Y:S01]  /*1f70*/  IMAD.MOV.U32 R34, RZ, RZ, RZ ;  /* 0x000000ffff227224 */ /* 0x000fe200078e00ff */
[----:B--2---:R-:W-:-:S08]  /*1f80*/  DFMA R30, R28, R20, R24 ;  /* 0x000000141c1e722b */ /* 0x004fd00000000018 */
[----:B------:R-:W-:Y:S02]  /*1f90*/  DSETP.MAX.AND P4, P5, RZ, R30, PT ;  /* 0x0000001eff00722a */ /* 0x000fe40003d8f000 */
[----:B------:R-:W-:Y:S01]  /*1fa0*/  IMAD.MOV.U32 R26, RZ, RZ, R31 ;  /* 0x000000ffff1a7224 */ /* 0x000fe200078e001f */
[----:B------:R-:W-:Y:S01]  /*1fb0*/  IADD3 R24, P3, PT, R18, UR17, RZ ;  /* 0x0000001112187c10 */ /* 0x000fe2000ff7e0ff */
[----:B----4-:R-:W-:-:S03]  /*1fc0*/  @P2 IMAD.WIDE R28, R37, 0x8, R8 ;  /* 0x00000008251c2825 */ /* 0x010fc600078e0208 */
[----:B------:R-:W-:Y:S02]  /*1fd0*/  FSEL R27, R33, R26, P4 ;  /* 0x0000001a211b7208 */ /* 0x000fe40002000000 */
[----:B------:R-:W-:-:S05]  /*1fe0*/  IADD3.X R25, PT, PT, RZ, R19, RZ, P3, !PT ;  /* 0x00000013ff197210 */ /* 0x000fca0001ffe4ff */
[----:B------:R-:W-:Y:S02]  /*1ff0*/  @P5 LOP3.LUT R27, R26, 0x80000, RZ, 0xfc, !PT ;  /* 0x000800001a1b5812 */ /* 0x000fe400078efcff */
[----:B------:R-:W-:-:S05]  /*2000*/  SEL R26, R34, R30, P4 ;  /* 0x0000001e221a7207 */ /* 0x000fca0002000000 */
[----:B------:R0:W-:Y:S04]  /*2010*/  STG.E.64 desc[UR10][R18.64], R26 ;  /* 0x0000001a12007986 */ /* 0x0001e8000c101b0a */
[----:B------:R-:W2:Y:S04]  /*2020*/  @P2 LDG.E.64 R28, desc[UR10][R28.64] ;  /* 0x0000000a1c1c2981 */ /* 0x000ea8000c1e1b00 */
[----:B------:R-:W2:Y:S02]  /*2030*/  @P2 LDG.E.64 R30, desc[UR10][R24.64] ;  /* 0x0000000a181e2981 */ /* 0x000ea4000c1e1b00 */
[----:B--2---:R-:W-:-:S08]  /*2040*/  @P2 DFMA R30, R28, R20, R30 ;  /* 0x000000141c1e222b */ /* 0x004fd0000000001e */
[----:B------:R-:W-:Y:S02]  /*2050*/  @P2 DSETP.MAX.AND P3, P4, RZ, R30, PT ;  /* 0x0000001eff00222a */ /* 0x000fe40003c6f000 */
[----:B------:R-:W-:-:S05]  /*2060*/  @P2 IMAD.MOV.U32 R20, RZ, RZ, R31 ;  /* 0x000000ffff142224 */ /* 0x000fca00078e001f */
[----:B------:R-:W-:Y:S02]  /*2070*/  @P2 FSEL R33, R33, R20, P3 ;  /* 0x0000001421212208 */ /* 0x000fe40001800000 */
[----:B------:R-:W-:Y:S02]  /*2080*/  @P2 LOP3.LUT R20, R20, 0x80000, RZ, 0xfc, !PT ;  /* 0x0008000014142812 */ /* 0x000fe400078efcff */
[----:B------:R-:W-:Y:S02]  /*2090*/  @P2 SEL R34, R34, R30, P3 ;  /* 0x0000001e22222207 */ /* 0x000fe40001800000 */
[----:B------:R-:W-:-:S05]  /*20a0*/  @P2 SEL R35, R20, R33, P4 ;  /* 0x0000002114232207 */ /* 0x000fca0002000000 */
[----:B------:R0:W-:Y:S01]  /*20b0*/  @P2 STG.E.64 desc[UR10][R24.64], R34 ;  /* 0x0000002218002986 */ /* 0x0001e2000c101b0a */
[----:B------:R-:W-:Y:S02]  /*20c0*/  IMAD.MOV.U32 R33, RZ, RZ, R5 ;  /* 0x000000ffff217224 */ /* 0x000fe400078e0005 */
[----:B------:R-:W-:-:S07]  /*20d0*/  @P2 IMAD.MOV.U32 R33, RZ, RZ, R3 ;  /* 0x000000ffff212224 */ /* 0x000fce00078e0003 */
.L_x_23:
[----:B------:R-:W-:Y:S05]  /*20e0*/  BSYNC.RECONVERGENT B1 ;  /* 0x0000000000017941 */ /* 0x000fea0003800200 */
.L_x_22:
[----:B------:R-:W-:Y:S05]  /*20f0*/  @!P1 BRA `(.L_x_21) ;  /* 0x00000004001c9947 */ /* 0x000fea0003800000 */
.L_x_24:
[----:B---34-:R-:W0:Y:S02]  /*2100*/  LDC.64 R20, c[0x0][0x398] ;  /* 0x0000e600ff147b82 */ /* 0x018e240000000a00 */
[----:B0-----:R-:W-:-:S05]  /*2110*/  IMAD.WIDE.U32 R34, R33, 0x4, R20 ;  /* 0x0000000421227825 */ /* 0x001fca00078e0014 */
[----:B--2---:R-:W2:Y:S01]  /*2120*/  LDG.E.CONSTANT R27, desc[UR10][R34.64] ;  /* 0x0000000a221b7981 */ /* 0x004ea2000c1e9900 */
[----:B------:R-:W-:-:S05]  /*2130*/  IADD3 R31, PT, PT, R33, R32, RZ ;  /* 0x00000020211f7210 */ /* 0x000fca0007ffe0ff */
[----:B------:R-:W-:-:S05]  /*2140*/  IMAD.WIDE R30, R31, 0x8, R10 ;  /* 0x000000081f1e7825 */ /* 0x000fca00078e020a */
[----:B------:R-:W3:Y:S01]  /*2150*/  LDG.E.64 R24, desc[UR10][R30.64] ;  /* 0x0000000a1e187981 */ /* 0x000ee2000c1e1b00 */
[----:B------:R-:W-:-:S04]  /*2160*/  VIADD R33, R33, UR5 ;  /* 0x0000000521217c36 */ /* 0x000fc80008000000 */
[----:B------:R-:W-:-:S06]  /*2170*/  IMAD.WIDE.U32 R28, R33, 0x4, R20 ;  /* 0x00000004211c7825 */ /* 0x000fcc00078e0014 */
[----:B------:R-:W4:Y:S01]  /*2180*/  LDG.E.CONSTANT R29, desc[UR10][R28.64] ;  /* 0x0000000a1c1d7981 */ /* 0x000f22000c1e9900 */
[----:B--2---:R-:W-:-:S06]  /*2190*/  IMAD.WIDE R26, R27, 0x8, R8 ;  /* 0x000000081b1a7825 */ /* 0x004fcc00078e0208 */
[----:B------:R-:W3:Y:S01]  /*21a0*/  LDG.E.64 R26, desc[UR10][R26.64] ;  /* 0x0000000a1a1a7981 */ /* 0x000ee2000c1e1b00 */
[----:B----4-:R-:W-:-:S04]  /*21b0*/  IMAD.WIDE R28, R29, 0x8, R8 ;  /* 0x000000081d1c7825 */ /* 0x010fc800078e0208 */
[----:B------:R-:W-:-:S04]  /*21c0*/  VIADD R33, R33, UR5 ;  /* 0x0000000521217c36 */ /* 0x000fc80008000000 */
[----:B------:R-:W-:-:S06]  /*21d0*/  IMAD.WIDE.U32 R36, R33, 0x4, R20 ;  /* 0x0000000421247825 */ /* 0x000fcc00078e0014 */
[----:B------:R-:W2:Y:S01]  /*21e0*/  LDG.E.CONSTANT R37, desc[UR10][R36.64] ;  /* 0x0000000a24257981 */ /* 0x000ea2000c1e9900 */
[----:B---3--:R-:W-:-:S08]  /*21f0*/  DFMA R24, R26, UR8, R24 ;  /* 0x000000081a187c2b */ /* 0x008fd00008000018 */
[----:B------:R-:W-:Y:S01]  /*2200*/  DSETP.MAX.AND P2, P3, RZ, R24, PT ;  /* 0x00000018ff00722a */ /* 0x000fe20003b4f000 */
[----:B------:R-:W-:Y:S02]  /*2210*/  IMAD.MOV.U32 R26, RZ, RZ, RZ ;  /* 0x000000ffff1a7224 */ /* 0x000fe400078e00ff */
[----:B------:R-:W-:Y:S01]  /*2220*/  IMAD.MOV.U32 R34, RZ, RZ, R25 ;  /* 0x000000ffff227224 */ /* 0x000fe200078e0019 */
[----:B------:R-:W-:Y:S01]  /*2230*/  MOV R25, RZ ;  /* 0x000000ff00197202 */ /* 0x000fe20000000f00 */
[----:B------:R-:W-:Y:S01]  /*2240*/  IMAD.MOV.U32 R35, RZ, RZ, R24 ;  /* 0x000000ffff237224 */ /* 0x000fe200078e0018 */
[----:B------:R-:W-:Y:S02]  /*2250*/  IADD3 R24, P1, PT, R30, UR17, RZ ;  /* 0x000000111e187c10 */ /* 0x000fe4000ff3e0ff */
[----:B------:R-:W-:Y:S02]  /*2260*/  FSEL R27, R25, R34, P2 ;  /* 0x00000022191b7208 */ /* 0x000fe40001000000 */
[----:B------:R-:W-:Y:S01]  /*2270*/  SEL R26, R26, R35, P2 ;  /* 0x000000231a1a7207 */ /* 0x000fe20001000000 */
[----:B------:R-:W-:-:S03]  /*2280*/  IMAD.X R25, RZ, RZ, R31, P1 ;  /* 0x000000ffff197224 */ /* 0x000fc600008e061f */
[----:B------:R-:W-:-:S05]  /*2290*/  @P3 LOP3.LUT R27, R34, 0x80000, RZ, 0xfc, !PT ;  /* 0x00080000221b3812 */ /* 0x000fca00078efcff */
[----:B------:R0:W-:Y:S04]  /*22a0*/  STG.E.64 desc[UR10][R30.64], R26 ;  /* 0x0000001a1e007986 */ /* 0x0001e8000c101b0a */
[----:B------:R-:W3:Y:S04]  /*22b0*/  LDG.E.64 R34, desc[UR10][R24.64] ;  /* 0x0000000a18227981 */ /* 0x000ee8000c1e1b00 */
[----:B------:R-:W3:Y:S01]  /*22c0*/  LDG.E.64 R28, desc[UR10][R28.64] ;  /* 0x0000000a1c1c7981 */ /* 0x000ee2000c1e1b00 */
[----:B0-----:R-:W-:Y:S01]  /*22d0*/  IMAD.MOV.U32 R30, RZ, RZ, RZ ;  /* 0x000000ffff1e7224 */ /* 0x001fe200078e00ff */
[----:B------:R-:W-:-:S05]  /*22e0*/  IADD3 R26, P1, PT, R24, UR17, RZ ;  /* 0x00000011181a7c10 */ /* 0x000fca000ff3e0ff */
[----:B------:R-:W-:Y:S01]  /*22f0*/  IMAD.X R27, RZ, RZ, R25, P1 ;  /* 0x000000ffff1b7224 */ /* 0x000fe200008e0619 */
[----:B------:R-:W-:-:S05]  /*2300*/  IADD3 R33, PT, PT, R33, UR5, RZ ;  /* 0x0000000521217c10 */ /* 0x000fca000fffe0ff */
[----:B------:R-:W-:-:S06]  /*2310*/  IMAD.WIDE.U32 R20, R33, 0x4, R20 ;  /* 0x0000000421147825 */ /* 0x000fcc00078e0014 */
[----:B------:R-:W4:Y:S01]  /*2320*/  LDG.E.CONSTANT R21, desc[UR10][R20.64] ;  /* 0x0000000a14157981 */ /* 0x000f22000c1e9900 */
[----:B---3--:R-:W-:-:S08]  /*2330*/  DFMA R34, R28, UR8, R34 ;  /* 0x000000081c227c2b */ /* 0x008fd00008000022 */
[----:B------:R-:W-:Y:S02]  /*2340*/  DSETP.MAX.AND P2, P3, RZ, R34, PT ;  /* 0x00000022ff00722a */ /* 0x000fe40003b4f000 */
[----:B------:R-:W-:Y:S01]  /*2350*/  MOV R41, R34 ;  /* 0x0000002200297202 */ /* 0x000fe20000000f00 */
[----:B------:R-:W-:Y:S02]  /*2360*/  IMAD.MOV.U32 R34, RZ, RZ, RZ ;  /* 0x000000ffff227224 */ /* 0x000fe400078e00ff */
[----:B--2---:R-:W-:Y:S01]  /*2370*/  IMAD.WIDE R28, R37, 0x8, R8 ;  /* 0x00000008251c7825 */ /* 0x004fe200078e0208 */
[----:B------:R-:W-:Y:S02]  /*2380*/  SEL R30, R30, R41, P2 ;  /* 0x000000291e1e7207 */ /* 0x000fe40001000000 */
[----:B------:R-:W-:-:S06]  /*2390*/  FSEL R31, R34, R35, P2 ;  /* 0x00000023221f7208 */ /* 0x000fcc0001000000 */
[----:B------:R-:W-:-:S05]  /*23a0*/  @P3 LOP3.LUT R31, R35, 0x80000, RZ, 0xfc, !PT ;  /* 0x00080000231f3812 */ /* 0x000fca00078efcff */
[----:B------:R0:W-:Y:S04]  /*23b0*/  STG.E.64 desc[UR10][R24.64], R30 ;  /* 0x0000001e18007986 */ /* 0x0001e8000c101b0a */
[----:B------:R-:W2:Y:S04]  /*23c0*/  LDG.E.64 R34, desc[UR10][R26.64] ;  /* 0x0000000a1a227981 */ /* 0x000ea8000c1e1b00 */
[----:B------:R-:W2:Y:S01]  /*23d0*/  LDG.E.64 R28, desc[UR10][R28.64] ;  /* 0x0000000a1c1c7981 */ /* 0x000ea2000c1e1b00 */
[----:B----4-:R-:W-:Y:S01]  /*23e0*/  IMAD.WIDE R20, R21, 0x8, R8 ;  /* 0x0000000815147825 */ /* 0x010fe200078e0208 */
[----:B0-----:R-:W-:-:S04]  /*23f0*/  IADD3 R24, P1, PT, R26, UR17, RZ ;  /* 0x000000111a187c10 */ /* 0x001fc8000ff3e0ff */
[----:B------:R-:W-:Y:S01]  /*2400*/  IADD3.X R25, PT, PT, RZ, R27, RZ, P1, !PT ;  /* 0x0000001bff197210 */ /* 0x000fe20000ffe4ff */
[----:B--2---:R-:W-:-:S08]  /*2410*/  DFMA R34, R28, UR8, R34 ;  /* 0x000000081c227c2b */ /* 0x004fd00008000022 */
[----:B------:R-:W-:Y:S02]  /*2420*/  DSETP.MAX.AND P2, P3, RZ, R34, PT ;  /* 0x00000022ff00722a */ /* 0x000fe40003b4f000 */
[----:B------:R-:W-:Y:S02]  /*2430*/  IMAD.MOV.U32 R37, RZ, RZ, R34 ;  /* 0x000000ffff257224 */ /* 0x000fe400078e0022 */
[----:B------:R-:W-:Y:S02]  /*2440*/  IMAD.MOV.U32 R34, RZ, RZ, RZ ;  /* 0x000000ffff227224 */ /* 0x000fe400078e00ff */
[----:B------:R-:W-:-:S03]  /*2450*/  IMAD.MOV.U32 R28, RZ, RZ, RZ ;  /* 0x000000ffff1c7224 */ /* 0x000fc600078e00ff */
[----:B------:R-:W-:Y:S02]  /*2460*/  FSEL R29, R34, R35, P2 ;  /* 0x00000023221d7208 */ /* 0x000fe40001000000 */
[----:B------:R-:W-:-:S03]  /*2470*/  SEL R28, R28, R37, P2 ;  /* 0x000000251c1c7207 */ /* 0x000fc60001000000 */
[----:B------:R-:W-:-:S05]  /*2480*/  @P3 LOP3.LUT R29, R35, 0x80000, RZ, 0xfc, !PT ;  /* 0x00080000231d3812 */ /* 0x000fca00078efcff */
[----:B------:R1:W-:Y:S04]  /*2490*/  STG.E.64 desc[UR10][R26.64], R28 ;  /* 0x0000001c1a007986 */ /* 0x0003e8000c101b0a */
[----:B------:R-:W2:Y:S04]  /*24a0*/  LDG.E.64 R20, desc[UR10][R20.64] ;  /* 0x0000000a14147981 */ /* 0x000ea8000c1e1b00 */
[----:B------:R-:W2:Y:S01]  /*24b0*/  LDG.E.64 R30, desc[UR10][R24.64] ;  /* 0x0000000a181e7981 */ /* 0x000ea2000c1e1b00 */
[----:B------:R-:W-:Y:S01]  /*24c0*/  VIADD R33, R33, UR5 ;  /* 0x0000000521217c36 */ /* 0x000fe20008000000 */
[----:B--2---:R-:W-:-:S08]  /*24d0*/  DFMA R30, R20, UR8, R30 ;  /* 0x00000008141e7c2b */ /* 0x004fd0000800001e */
[----:B------:R-:W-:Y:S02]  /*24e0*/  DSETP.MAX.AND P1, P2, RZ, R30, PT ;  /* 0x0000001eff00722a */ /* 0x000fe40003a2f000 */
[----:B------:R-:W-:-:S05]  /*24f0*/  IMAD.MOV.U32 R35, RZ, RZ, R31 ;  /* 0x000000ffff237224 */ /* 0x000fca00078e001f */
[C---:B------:R-:W-:Y:S02]  /*2500*/  FSEL R37, R34.reuse, R35, P1 ;  /* 0x0000002322257208 */ /* 0x040fe40000800000 */
[----:B------:R-:W-:-:S05]  /*2510*/  SEL R30, R34, R30, P1 ;  /* 0x0000001e221e7207 */ /* 0x000fca0000800000 */
[----:B------:R-:W-:-:S05]  /*2520*/  @P2 LOP3.LUT R37, R35, 0x80000, RZ, 0xfc, !PT ;  /* 0x0008000023252812 */ /* 0x000fca00078efcff */
[----:B------:R-:W-:-:S05]  /*2530*/  IMAD.MOV.U32 R31, RZ, RZ, R37 ;  /* 0x000000ffff1f7224 */ /* 0x000fca00078e0025 */
[----:B------:R1:W-:Y:S01]  /*2540*/  STG.E.64 desc[UR10][R24.64], R30 ;  /* 0x0000001e18007986 */ /* 0x0003e2000c101b0a */
[----:B------:R-:W-:-:S13]  /*2550*/  ISETP.GE.AND P1, PT, R33, UR7, PT ;  /* 0x0000000721007c0c */ /* 0x000fda000bf26270 */
[----:B-1----:R-:W-:Y:S05]  /*2560*/  @!P1 BRA `(.L_x_24) ;  /* 0xfffffff800e49947 */ /* 0x002fea000383ffff */
.L_x_21:
[----:B------:R-:W-:Y:S05]  /*2570*/  BSYNC.RECONVERGENT B0 ;  /* 0x0000000000007941 */ /* 0x000fea0003800200 */
.L_x_20:
[----:B------:R-:W1:Y:S08]  /*2580*/  S2UR UR8, SR_CgaCtaId ;  /* 0x00000000000879c3 */ /* 0x000e700000008800 */
[----:B------:R-:W-:Y:S01]  /*2590*/  BAR.SYNC.DEFER_BLOCKING 0x0 ;  /* 0x0000000000007b1d */ /* 0x000fe20000010000 */
[----:B------:R-:W-:-:S05]  /*25a0*/  PLOP3.LUT P1, PT, PT, PT, PT, 0x8, 0x80 ;  /* 0x000000000080781c */ /* 0x000fca0003f2e170 */
[----:B------:R-:W-:Y:S02]  /*25b0*/  UMOV UR7, 0x400 ;  /* 0x0000040000077882 */ /* 0x000fe40000000000 */
[----:B-1----:R-:W-:-:S09]  /*25c0*/  ULEA UR7, UR8, UR7, 0x18 ;  /* 0x0000000708077291 */ /* 0x002fd2000f8ec0ff */
[----:B---34-:R-:W1:Y:S02]  /*25d0*/  LDS.U8 R20, [UR7+0x100c] ;  /* 0x00100c07ff147984 */ /* 0x018e640008000000 */
[----:B-1----:R-:W-:-:S13]  /*25e0*/  ISETP.NE.AND P2, PT, R20, RZ, PT ;  /* 0x000000ff1400720c */ /* 0x002fda0003f45270 */
[----:B------:R-:W-:Y:S05]  /*25f0*/  @P2 BRA `(.L_x_25) ;  /* 0x0000002000282947 */ /* 0x000fea0003800000 */
[----:B------:R-:W-:Y:S01]  /*2600*/  BSSY.RECONVERGENT B0, `(.L_x_26) ;  /* 0x0000042000007945 */ /* 0x000fe20003800200 */
[----:B------:R-:W-:-:S03]  /*2610*/  CS2R R20, SRZ ;  /* 0x0000000000147805 */ /* 0x000fc6000001ff00 */
[----:B------:R-:W-:Y:S05]  /*2620*/  @P0 BRA `(.L_x_27) ;  /* 0x0000000000fc0947 */ /* 0x000fea0003800000 */
[----:B------:R-:W-:Y:S01]  /*2630*/  ISETP.NE.AND P2, PT, R0, RZ, PT ;  /* 0x000000ff0000720c */ /* 0x000fe20003f45270 */
[----:B------:R-:W-:Y:S01]  /*2640*/  BSSY.RECONVERGENT B1, `(.L_x_28) ;  /* 0x000001e000017945 */ /* 0x000fe20003800200 */
[----:B------:R-:W-:Y:S02]  /*2650*/  ISETP.GE.U32.AND P1, PT, R7, 0x3, PT ;  /* 0x000000030700780c */ /* 0x000fe40003f26070 */
[----:B------:R-:W-:Y:S02]  /*2660*/  CS2R R20, SRZ ;  /* 0x0000000000147805 */ /* 0x000fe4000001ff00 */
[----:B------:R-:W-:-:S07]  /*2670*/  MOV R33, R39 ;  /* 0x0000002700217202 */ /* 0x000fce0000000f00 */
[----:B------:R-:W-:Y:S05]  /*2680*/  @!P2 BRA `(.L_x_29) ;  /* 0x000000000064a947 */ /* 0x000fea0003800000 */
[----:B0-----:R-:W3:Y:S01]  /*2690*/  LDG.E.64 R24, desc[UR10][R12.64] ;  /* 0x0000000a0c187981 */ /* 0x001ee2000c1e1b00 */
[----:B------:R-:W-:Y:S01]  /*26a0*/  ISETP.NE.AND P3, PT, R0, 0x1, PT ;  /* 0x000000010000780c */ /* 0x000fe20003f65270 */
[----:B------:R-:W-:Y:S01]  /*26b0*/  IMAD.MOV.U32 R33, RZ, RZ, R38 ;  /* 0x000000ffff217224 */ /* 0x000fe200078e0026 */
[----:B---3--:R-:W-:Y:S02]  /*26c0*/  DADD R20, RZ, R24 ;  /* 0x00000000ff147229 */ /* 0x008fe40000000018 */
[----:B------:R-:W-:-:S08]  /*26d0*/  DSETP.GT.AND P2, PT, R24, RZ, PT ;  /* 0x000000ff1800722a */ /* 0x000fd00003f44000 */
[----:B------:R-:W-:Y:S02]  /*26e0*/  FSEL R20, R20, RZ, P2 ;  /* 0x000000ff14147208 */ /* 0x000fe40001000000 */
[----:B------:R-:W-:Y:S01]  /*26f0*/  FSEL R21, R21, RZ, P2 ;  /* 0x000000ff15157208 */ /* 0x000fe20001000000 */
[----:B------:R-:W-:Y:S06]  /*2700*/  @!P3 BRA `(.L_x_29) ;  /* 0x000000000044b947 */ /* 0x000fec0003800000 */
[----:B------:R-:W3:Y:S01]  /*2710*/  LDG.E.64 R24, desc[UR10][R22.64] ;  /* 0x0000000a16187981 */ /* 0x000ee2000c1e1b00 */
[----:B------:R-:W-:Y:S01]  /*2720*/  ISETP.NE.AND P3, PT, R0, 0x2, PT ;  /* 0x000000020000780c */ /* 0x000fe20003f65270 */
[----:B--2---:R-:W-:-:S04]  /*2730*/  IMAD.U32 R27, RZ, RZ, UR5 ;  /* 0x00000005ff1b7e24 */ /* 0x004fc8000f8e00ff */
[----:B------:R-:W-:-:S08]  /*2740*/  IMAD.WIDE R26, R27, 0x8, R22 ;  /* 0x000000081b1a7825 */ /* 0x000fd000078e0216 */
[----:B------:R-:W2:Y:S01]  /*2750*/  @P3 LDG.E.64 R26, desc[UR10][R26.64] ;  /* 0x0000000a1a1a3981 */ /* 0x000ea2000c1e1b00 */
[----:B------:R-:W-:Y:S01]  /*2760*/  IMAD.MOV.U32 R33, RZ, RZ, R5 ;  /* 0x000000ffff217224 */ /* 0x000fe200078e0005 */
[----:B------:R-:W-:Y:S01]  /*2770*/  @P3 MOV R33, R3 ;  /* 0x0000000300213202 */ /* 0x000fe20000000f00 */
[----:B---3--:R-:W-:Y:S02]  /*2780*/  DADD R28, R20, R24 ;  /* 0x00000000141c7229 */ /* 0x008fe40000000018 */
[----:B------:R-:W-:-:S08]  /*2790*/  DSETP.GT.AND P2, PT, R24, RZ, PT ;  /* 0x000000ff1800722a */ /* 0x000fd00003f44000 */
[----:B------:R-:W-:Y:S02]  /*27a0*/  FSEL R20, R28, R20, P2 ;  /* 0x000000141c147208 */ /* 0x000fe40001000000 */
[----:B------:R-:W-:Y:S01]  /*27b0*/  FSEL R21, R29, R21, P2 ;  /* 0x000000151d157208 */ /* 0x000fe20001000000 */
[----:B--2---:R-:W-:-:S05]  /*27c0*/  @P3 DSETP.GT.AND P2, PT, R26, RZ, PT ;  /* 0x000000ff1a00322a */ /* 0x004fca0003f44000 */
[----:B------:R-:W-:-:S10]  /*27d0*/  @P3 DADD R24, R20, R26 ;  /* 0x0000000014183229 */ /* 0x000fd4000000001a */
[----:B------:R-:W-:Y:S02]  /*27e0*/  @P3 FSEL R22, R24, R20, P2 ;  /* 0x0000001418163208 */ /* 0x000fe40001000000 */
[----:B------:R-:W-:-:S03]  /*27f0*/  @P3 FSEL R25, R25, R21, P2 ;  /* 0x0000001519193208 */ /* 0x000fc60001000000 */
[----:B------:R-:W-:Y:S02]  /*2800*/  @P3 IMAD.MOV.U32 R20, RZ, RZ, R22 ;  /* 0x000000ffff143224 */ /* 0x000fe400078e0016 */
[----:B------:R-:W-:-:S07]  /*2810*/  @P3 IMAD.MOV.U32 R21, RZ, RZ, R25 ;  /* 0x000000ffff153224 */ /* 0x000fce00078e0019 */
.L_x_29:
[----:B------:R-:W-:Y:S05]  /*2820*/  BSYNC.RECONVERGENT B1 ;  /* 0x0000000000017941 */ /* 0x000fea0003800200 */
.L_x_28:
[----:B------:R-:W-:Y:S05]  /*2830*/  @!P1 BRA `(.L_x_27) ;  /* 0x0000000000789947 */ /* 0x000fea0003800000 */
.L_x_30:
[----:B------:R-:W-:-:S06]  /*2840*/  IMAD.WIDE.U32 R22, R33, 0x8, R10 ;  /* 0x0000000821167825 */ /* 0x000fcc00078e000a */
[----:B------:R-:W3:Y:S01]  /*2850*/  LDG.E.64 R22, desc[UR10][R22.64] ;  /* 0x0000000a16167981 */ /* 0x000ee2000c1e1b00 */
[----:B0-2---:R-:W-:-:S04]  /*2860*/  VIADD R27, R33, UR5 ;  /* 0x00000005211b7c36 */ /* 0x005fc80008000000 */
[C---:B------:R-:W-:Y:S01]  /*2870*/  IMAD.WIDE.U32 R24, R27.reuse, 0x8, R10 ;  /* 0x000000081b187825 */ /* 0x040fe200078e000a */
[----:B------:R-:W-:-:S05]  /*2880*/  IADD3 R33, PT, PT, R27, UR5, RZ ;  /* 0x000000051b217c10 */ /* 0x000fca000fffe0ff */
[----:B------:R-:W2:Y:S01]  /*2890*/  LDG.E.64 R24, desc[UR10][R24.64] ;  /* 0x0000000a18187981 */ /* 0x000ea2000c1e1b00 */
[----:B------:R-:W-:-:S06]  /*28a0*/  IMAD.WIDE.U32 R26, R33, 0x8, R10 ;  /* 0x00000008211a7825 */ /* 0x000fcc00078e000a */
[----:B------:R-:W4:Y:S01]  /*28b0*/  LDG.E.64 R26, desc[UR10][R26.64] ;  /* 0x0000000a1a1a7981 */ /* 0x000f22000c1e1b00 */
[----:B------:R-:W-:-:S04]  /*28c0*/  VIADD R33, R33, UR5 ;  /* 0x0000000521217c36 */ /* 0x000fc80008000000 */
[----:B------:R-:W-:-:S06]  /*28d0*/  IMAD.WIDE.U32 R28, R33, 0x8, R10 ;  /* 0x00000008211c7825 */ /* 0x000fcc00078e000a */
[----:B------:R-:W5:Y:S01]  /*28e0*/  LDG.E.64 R28, desc[UR10][R28.64] ;  /* 0x0000000a1c1c7981 */ /* 0x000f62000c1e1b00 */
[----:B------:R-:W-:-:S05]  /*28f0*/  VIADD R33, R33, UR5 ;  /* 0x0000000521217c36 */ /* 0x000fca0008000000 */
[----:B------:R-:W-:Y:S01]  /*2900*/  ISETP.GE.AND P2, PT, R33, R32, PT ;  /* 0x000000202100720c */ /* 0x000fe20003f46270 */
[C---:B---3--:R-:W-:Y:S02]  /*2910*/  DADD R30, R22.reuse, R20 ;  /* 0x00000000161e7229 */ /* 0x048fe40000000014 */
[----:B------:R-:W-:-:S08]  /*2920*/  DSETP.GT.AND P1, PT, R22, RZ, PT ;  /* 0x000000ff1600722a */ /* 0x000fd00003f24000 */
[----:B------:R-:W-:Y:S02]  /*2930*/  FSEL R20, R30, R20, P1 ;  /* 0x000000141e147208 */ /* 0x000fe40000800000 */
[----:B------:R-:W-:Y:S01]  /*2940*/  FSEL R21, R31, R21, P1 ;  /* 0x000000151f157208 */ /* 0x000fe20000800000 */
[----:B--2---:R-:W-:-:S05]  /*2950*/  DSETP.GT.AND P1, PT, R24, RZ, PT ;  /* 0x000000ff1800722a */ /* 0x004fca0003f24000 */
[----:B------:R-:W-:-:S10]  /*2960*/  DADD R22, R24, R20 ;  /* 0x0000000018167229 */ /* 0x000fd40000000014 */
[----:B------:R-:W-:Y:S02]  /*2970*/  FSEL R22, R22, R20, P1 ;  /* 0x0000001416167208 */ /* 0x000fe40000800000 */
[----:B------:R-:W-:Y:S01]  /*2980*/  FSEL R23, R23, R21, P1 ;  /* 0x0000001517177208 */ /* 0x000fe20000800000 */
[----:B----4-:R-:W-:-:S05]  /*2990*/  DSETP.GT.AND P1, PT, R26, RZ, PT ;  /* 0x000000ff1a00722a */ /* 0x010fca0003f24000 */
[----:B------:R-:W-:-:S10]  /*29a0*/  DADD R20, R26, R22 ;  /* 0x000000001a147229 */ /* 0x000fd40000000016 */
[----:B------:R-:W-:Y:S02]  /*29b0*/  FSEL R22, R20, R22, P1 ;  /* 0x0000001614167208 */ /* 0x000fe40000800000 */
[----:B------:R-:W-:Y:S01]  /*29c0*/  FSEL R23, R21, R23, P1 ;  /* 0x0000001715177208 */ /* 0x000fe20000800000 */
[----:B-----5:R-:W-:-:S05]  /*29d0*/  DSETP.GT.AND P1, PT, R28, RZ, PT ;  /* 0x000000ff1c00722a */ /* 0x020fca0003f24000 */
[----:B------:R-:W-:-:S10]  /*29e0*/  DADD R20, R28, R22 ;  /* 0x000000001c147229 */ /* 0x000fd40000000016 */
[----:B------:R-:W-:Y:S02]  /*29f0*/  FSEL R20, R20, R22, P1 ;  /* 0x0000001614147208 */ /* 0x000fe40000800000 */
[----:B------:R-:W-:Y:S01]  /*2a00*/  FSEL R21, R21, R23, P1 ;  /* 0x0000001715157208 */ /* 0x000fe20000800000 */
[----:B------:R-:W-:Y:S06]  /*2a10*/  @!P2 BRA `(.L_x_30) ;  /* 0xfffffffc0088a947 */ /* 0x000fec000383ffff */
.L_x_27:
[----:B------:R-:W-:Y:S05]  /*2a20*/  BSYNC.RECONVERGENT B0 ;  /* 0x0000000000007941 */ /* 0x000fea0003800200 */
.L_x_26:
[----:B------:R-:W1:Y:S01]  /*2a30*/  S2UR UR8, SR_CgaCtaId ;  /* 0x00000000000879c3 */ /* 0x000e620000008800 */
[----:B------:R3:W-:Y:S01]  /*2a40*/  STS.64 [R4], R20 ;  /* 0x0000001404007388 */ /* 0x0007e20000000a00 */
[----:B------:R-:W-:Y:S01]  /*2a50*/  UISETP.GE.U32.AND UP0, UPT, UR5, 0x2, UPT ;  /* 0x000000020500788c */ /* 0x000fe2000bf06070 */
[----:B------:R-:W-:Y:S02]  /*2a60*/  UMOV UR7, 0x400 ;  /* 0x0000040000077882 */ /* 0x000fe40000000000 */
[----:B-1----:R-:W-:-:S03]  /*2a70*/  ULEA UR7, UR8, UR7, 0x18 ;  /* 0x0000000708077291 */ /* 0x002fc6000f8ec0ff */
[----:B------:R-:W-:Y:S06]  /*2a80*/  BAR.SYNC.DEFER_BLOCKING 0x0 ;  /* 0x0000000000007b1d */ /* 0x000fec0000010000 */
[----:B---3--:R-:W-:Y:S05]  /*2a90*/  BRA.U !UP0, `(.L_x_31) ;  /* 0x0000000108307547 */ /* 0x008fea000b800000 */
[----:B0-----:R-:W-:-:S07]  /*2aa0*/  IMAD.U32 R24, RZ, RZ, UR5 ;  /* 0x00000005ff187e24 */ /* 0x001fce000f8e00ff */
.L_x_32:
[----:B--2---:R-:W-:-:S04]  /*2ab0*/  SHF.R.U32.HI R26, RZ, 0x1, R24 ;  /* 0x00000001ff1a7819 */ /* 0x004fc80000011618 */
[----:B------:R-:W-:-:S13]  /*2ac0*/  ISETP.GE.U32.AND P1, PT, R39, R26, PT ;  /* 0x0000001a2700720c */ /* 0x000fda0003f26070 */
[----:B------:R-:W-:Y:S01]  /*2ad0*/  @!P1 LEA R25, R26, R4, 0x3 ;  /* 0x000000041a199211 */ /* 0x000fe200078e18ff */
[----:B------:R-:W-:Y:S04]  /*2ae0*/  @!P1 LDS.64 R22, [R4] ;  /* 0x0000000004169984 */ /* 0x000fe80000000a00 */
[----:B------:R-:W0:Y:S02]  /*2af0*/  @!P1 LDS.64 R20, [R25] ;  /* 0x0000000019149984 */ /* 0x000e240000000a00 */
[----:B0-----:R-:W-:-:S07]  /*2b00*/  @!P1 DADD R20, R20, R22 ;  /* 0x0000000014149229 */ /* 0x001fce0000000016 */
[----:B------:R1:W-:Y:S01]  /*2b10*/  @!P1 STS.64 [R4], R20 ;  /* 0x0000001404009388 */ /* 0x0003e20000000a00 */
[----:B------:R-:W-:Y:S01]  /*2b20*/  BAR.SYNC.DEFER_BLOCKING 0x0 ;  /* 0x0000000000007b1d */ /* 0x000fe20000010000 */
[----:B------:R-:W-:Y:S01]  /*2b30*/  ISETP.GT.U32.AND P1, PT, R24, 0x3, PT ;  /* 0x000000031800780c */ /* 0x000fe20003f24070 */
[----:B------:R-:W-:-:S12]  /*2b40*/  IMAD.MOV.U32 R24, RZ, RZ, R26 ;  /* 0x000000ffff187224 */ /* 0x000fd800078e001a */
[----:B-1----:R-:W-:Y:S05]  /*2b50*/  @P1 BRA `(.L_x_32) ;  /* 0xfffffffc00d41947 */ /* 0x002fea000383ffff */
.L_x_31:
[----:B------:R-:W1:Y:S01]  /*2b60*/  LDS.64 R20, [UR7] ;  /* 0x00000007ff147984 */ /* 0x000e620008000a00 */
[----:B------:R-:W-:Y:S01]  /*2b70*/  CS2R R22, SRZ ;  /* 0x0000000000167805 */ /* 0x000fe2000001ff00 */
[----:B-1----:R-:W-:-:S14]  /*2b80*/  DSETP.GTU.AND P1, PT, R20, RZ, PT ;  /* 0x000000ff1400722a */ /* 0x002fdc0003f2c000 */
[----:B------:R-:W-:Y:S05]  /*2b90*/  @!P1 BRA `(.L_x_33) ;  /* 0x0000001800609947 */ /* 0x000fea0003800000 */
[----:B------:R-:W1:Y:S01]  /*2ba0*/  LDCU UR7, c[0x0][0x3b0] ;  /* 0x00007600ff0777ac */ /* 0x000e620008000800 */
[----:B------:R-:W-:Y:S01]  /*2bb0*/  BSSY.RECONVERGENT B0, `(.L_x_34) ;  /* 0x0000162000007945 */ /* 0x000fe20003800200 */
[----:B------:R-:W-:-:S03]  /*2bc0*/  CS2R R22, SRZ ;  /* 0x0000000000167805 */ /* 0x000fc6000001ff00 */
[----:B------:R-:W-:Y:S05]  /*2bd0*/  @P0 BRA `(.L_x_35) ;  /* 0x00000014007c0947 */ /* 0x000fea0003800000 */
[----:B0-----:R-:W-:Y:S01]  /*2be0*/  LOP3.LUT R24, R7, 0x1, RZ, 0xc0, !PT ;  /* 0x0000000107187812 */ /* 0x001fe200078ec0ff */
[----:B------:R-:W-:Y:S01]  /*2bf0*/  BSSY.RECONVERGENT B1, `(.L_x_36) ;  /* 0x0000077000017945 */ /* 0x000fe20003800200 */
[----:B------:R-:W-:Y:S01]  /*2c00*/  IMAD.MOV.U32 R45, RZ, RZ, R39 ;  /* 0x000000ffff2d7224 */ /* 0x000fe200078e0027 */
[----:B------:R-:W-:Y:S02]  /*2c10*/  CS2R R28, SRZ ;  /* 0x00000000001c7805 */ /* 0x000fe4000001ff00 */
[----:B------:R-:W-:-:S13]  /*2c20*/  ISETP.NE.U32.AND P0, PT, R24, 0x1, PT ;  /* 0x000000011800780c */ /* 0x000fda0003f05070 */
[----:B------:R-:W-:Y:S05]  /*2c30*/  @!P0 BRA `(.L_x_37) ;  /* 0x0000000400c88947 */ /* 0x000fea0003800000 */
[----:B------:R-:W3:Y:S01]  /*2c40*/  LDG.E.64 R24, desc[UR10][R12.64] ;  /* 0x0000000a0c187981 */ /* 0x000ee2000c1e1b00 */
[----:B------:R-:W-:Y:S01]  /*2c50*/  IMAD.MOV.U32 R45, RZ, RZ, R38 ;  /* 0x000000ffff2d7224 */ /* 0x000fe200078e0026 */
[----:B------:R-:W-:Y:S01]  /*2c60*/  CS2R R22, SRZ ;  /* 0x0000000000167805 */ /* 0x000fe2000001ff00 */
[----:B---3--:R-:W-:-:S14]  /*2c70*/  DSETP.GT.AND P0, PT, R24, RZ, PT ;  /* 0x000000ff1800722a */ /* 0x008fdc0003f04000 */
[----:B------:R-:W-:Y:S05]  /*2c80*/  @!P0 BRA `(.L_x_37) ;  /* 0x0000000400b48947 */ /* 0x000fea0003800000 */
[----:B------:R-:W2:Y:S01]  /*2c90*/  MUFU.RCP64H R23, R21 ;  /* 0x0000001500177308 */ /* 0x000ea20000001800 */
[----:B------:R-:W-:Y:S01]  /*2ca0*/  MOV R22, 0x1 ;  /* 0x0000000100167802 */ /* 0x000fe20000000f00 */
[----:B------:R-:W-:Y:S01]  /*2cb0*/  BSSY.RECONVERGENT B2, `(.L_x_38) ;  /* 0x0000014000027945 */ /* 0x000fe20003800200 */
[----:B------:R-:W-:-:S04]  /*2cc0*/  FSETP.GEU.AND P1, PT, |R25|, 6.5827683646048100446e-37, PT ;  /* 0x036000001900780b */ /* 0x000fc80003f2e200 */
[----:B--2---:R-:W-:-:S08]  /*2cd0*/  DFMA R26, -R20, R22, 1 ;  /* 0x3ff00000141a742b */ /* 0x004fd00000000116 */
[----:B------:R-:W-:-:S08]  /*2ce0*/  DFMA R26, R26, R26, R26 ;  /* 0x0000001a1a1a722b */ /* 0x000fd0000000001a */
[----:B------:R-:W-:-:S08]  /*2cf0*/  DFMA R26, R22, R26, R22 ;  /* 0x0000001a161a722b */ /* 0x000fd00000000016 */
[----:B------:R-:W-:-:S08]  /*2d00*/  DFMA R22, -R20, R26, 1 ;  /* 0x3ff000001416742b */ /* 0x000fd0000000011a */
[----:B------:R-:W-:-:S08]  /*2d10*/  DFMA R22, R26, R22, R26 ;  /* 0x000000161a16722b */ /* 0x000fd0000000001a */
[----:B------:R-:W-:-:S08]  /*2d20*/  DMUL R36, R24, R22 ;  /* 0x0000001618247228 */ /* 0x000fd00000000000 */
[----:B------:R-:W-:-:S08]  /*2d30*/  DFMA R26, -R20, R36, R24 ;  /* 0x00000024141a722b */ /* 0x000fd00000000118 */
[----:B------:R-:W-:-:S10]  /*2d40*/  DFMA R36, R22, R26, R36 ;  /* 0x0000001a1624722b */ /* 0x000fd40000000024 */
[----:B------:R-:W-:-:S05]  /*2d50*/  FFMA R22, RZ, R21, R37 ;  /* 0x00000015ff167223 */ /* 0x000fca0000000025 */
[----:B------:R-:W-:-:S13]  /*2d60*/  FSETP.GT.AND P0, PT, |R22|, 1.469367938527859385e-39, PT ;  /* 0x001000001600780b */ /* 0x000fda0003f04200 */
[----:B------:R-:W-:Y:S05]  /*2d70*/  @P0 BRA P1, `(.L_x_39) ;  /* 0x00000000001c0947 */ /* 0x000fea0000800000 */
[----:B------:R-:W-:Y:S01]  /*2d80*/  IMAD.MOV.U32 R27, RZ, RZ, R25 ;  /* 0x000000ffff1b7224 */ /* 0x000fe200078e0019 */
[----:B------:R-:W-:Y:S01]  /*2d90*/  MOV R42, 0x2dd0 ;  /* 0x00002dd0002a7802 */ /* 0x000fe20000000f00 */
[----:B------:R-:W-:Y:S02]  /*2da0*/  IMAD.MOV.U32 R28, RZ, RZ, R20 ;  /* 0x000000ffff1c7224 */ /* 0x000fe400078e0014 */
[----:B------:R-:W-:-:S07]  /*2db0*/  IMAD.MOV.U32 R29, RZ, RZ, R21 ;  /* 0x000000ffff1d7224 */ /* 0x000fce00078e0015 */
[----:B-1----:R-:W-:Y:S05]  /*2dc0*/  CALL.REL.NOINC `($__internal_0_$__cuda_sm20_div_rn_f64_full) ;  /* 0x0000001800787944 */ /* 0x002fea0003c00000 */
[----:B------:R-:W-:Y:S01]  /*2dd0*/  MOV R36, R34 ;  /* 0x0000002200247202 */ /* 0x000fe20000000f00 */
[----:B------:R-:W-:-:S07]  /*2de0*/  IMAD.MOV.U32 R37, RZ, RZ, R35 ;  /* 0x000000ffff257224 */ /* 0x000fce00078e0023 */
.L_x_39:
[----:B-1----:R-:W-:Y:S05]  /*2df0*/  BSYNC.RECONVERGENT B2 ;  /* 0x0000000000027941 */ /* 0x002fea0003800200 */
.L_x_38:
[----:B------:R-:W-:Y:S01]  /*2e00*/  ISETP.GT.AND P0, PT, R37, 0xfffff, PT ;  /* 0x000fffff2500780c */ /* 0x000fe20003f04270 */
[--C-:B------:R-:W-:Y:S01]  /*2e10*/  IMAD.MOV.U32 R22, RZ, RZ, R36.reuse ;  /* 0x000000ffff167224 */ /* 0x100fe200078e0024 */
[----:B------:R-:W-:Y:S01]  /*2e20*/  MOV R31, R37 ;  /* 0x00000025001f7202 */ /* 0x000fe20000000f00 */
[----:B------:R-:W-:Y:S01]  /*2e30*/  IMAD.MOV.U32 R23, RZ, RZ, R37 ;  /* 0x000000ffff177224 */ /* 0x000fe200078e0025 */
[----:B------:R-:W-:Y:S01]  /*2e40*/  BSSY.RECONVERGENT B2, `(.L_x_40) ;  /* 0x000004d000027945 */ /* 0x000fe20003800200 */
[----:B------:R-:W-:Y:S02]  /*2e50*/  IMAD.MOV.U32 R34, RZ, RZ, R36 ;  /* 0x000000ffff227224 */ /* 0x000fe400078e0024 */
[----:B------:R-:W-:-:S06]  /*2e60*/  IMAD.MOV.U32 R30, RZ, RZ, -0x3ff ;  /* 0xfffffc01ff1e7424 */ /* 0x000fcc00078e00ff */
[----:B------:R-:W-:Y:S01]  /*2e70*/  @!P0 DMUL R22, R36, 1.80143985094819840000e+16 ;  /* 0x4350000024168828 */ /* 0x000fe20000000000 */
[----:B------:R-:W-:-:S09]  /*2e80*/  @!P0 MOV R30, 0xfffffbcb ;  /* 0xfffffbcb001e8802 */ /* 0x000fd20000000f00 */
[----:B------:R-:W-:Y:S02]  /*2e90*/  @!P0 IMAD.MOV.U32 R31, RZ, RZ, R23 ;  /* 0x000000ffff1f8224 */ /* 0x000fe400078e0017 */
[----:B------:R-:W-:Y:S02]  /*2ea0*/  @!P0 IMAD.MOV.U32 R34, RZ, RZ, R22 ;  /* 0x000000ffff228224 */ /* 0x000fe400078e0016 */
[----:B------:R-:W-:-:S05]  /*2eb0*/  VIADD R24, R31, 0xffffffff ;  /* 0xffffffff1f187836 */ /* 0x000fca0000000000 */
[----:B------:R-:W-:-:S13]  /*2ec0*/  ISETP.GE.U32.AND P1, PT, R24, 0x7fefffff, PT ;  /* 0x7fefffff1800780c */ /* 0x000fda0003f26070 */
[----:B------:R-:W-:Y:S01]  /*2ed0*/  @P1 IMAD.MOV.U32 R24, RZ, RZ, 0x0 ;  /* 0x00000000ff181424 */ /* 0x000fe200078e00ff */
[----:B------:R-:W-:Y:S02]  /*2ee0*/  @P1 MOV R25, 0x7ff00000 ;  /* 0x7ff0000000191802 */ /* 0x000fe40000000f00 */
[----:B------:R-:W-:-:S04]  /*2ef0*/  @P1 LOP3.LUT P2, RZ, R23, 0x7fffffff, RZ, 0xc0, !PT ;  /* 0x7fffffff17ff1812 */ /* 0x000fc8000784c0ff */
[----:B------:R-:W-:-:S10]  /*2f00*/  @P1 DFMA R24, R22, R24, +INF ;  /* 0x7ff000001618142b */ /* 0x000fd40000000018 */
[----:B------:R-:W-:Y:S02]  /*2f10*/  @P1 FSEL R28, R24, RZ, P2 ;  /* 0x000000ff181c1208 */ /* 0x000fe40001000000 */
[----:B------:R-:W-:Y:S01]  /*2f20*/  @P1 FSEL R29, R25, -QNAN , P2 ;  /* 0xfff00000191d1808 */ /* 0x000fe20001000000 */
[----:B------:R-:W-:Y:S06]  /*2f30*/  @P1 BRA `(.L_x_41) ;  /* 0x0000000000f41947 */ /* 0x000fec0003800000 */
[C---:B------:R-:W-:Y:S01]  /*2f40*/  LOP3.LUT R22, R31.reuse, 0xfffff, RZ, 0xc0, !PT ;  /* 0x000fffff1f167812 */ /* 0x040fe200078ec0ff */
[----:B------:R-:W-:Y:S01]  /*2f50*/  IMAD.MOV.U32 R27, RZ, RZ, 0x3ed0ee25 ;  /* 0x3ed0ee25ff1b7424 */ /* 0x000fe200078e00ff */
[----:B------:R-:W-:Y:S01]  /*2f60*/  MOV R26, 0x8b7a8b04 ;  /* 0x8b7a8b04001a7802 */ /* 0x000fe20000000f00 */
[----:B------:R-:W-:Y:S01]  /*2f70*/  UMOV UR8, 0x3ae80f1e ;  /* 0x3ae80f1e00087882 */ /* 0x000fe20000000000 */
[----:B------:R-:W-:Y:S01]  /*2f80*/  LOP3.LUT R35, R22, 0x3ff00000, RZ, 0xfc, !PT ;  /* 0x3ff0000016237812 */ /* 0x000fe200078efcff */
[----:B------:R-:W-:Y:S01]  /*2f90*/  IMAD.MOV.U32 R22, RZ, RZ, RZ ;  /* 0x000000ffff167224 */ /* 0x000fe200078e00ff */
[----:B------:R-:W-:Y:S01]  /*2fa0*/  UMOV UR9, 0x3eb1380b ;  /* 0x3eb1380b00097882 */ /* 0x000fe20000000000 */
[----:B------:R-:W-:Y:S01]  /*2fb0*/  LEA.HI R30, R31, R30, RZ, 0xc ;  /* 0x0000001e1f1e7211 */ /* 0x000fe200078f60ff */
[----:B------:R-:W-:Y:S01]  /*2fc0*/  IMAD.MOV.U32 R31, RZ, RZ, 0x43300000 ;  /* 0x43300000ff1f7424 */ /* 0x000fe200078e00ff */
[----:B------:R-:W-:-:S13]  /*2fd0*/  ISETP.GE.U32.AND P0, PT, R35, 0x3ff6a09f, PT ;  /* 0x3ff6a09f2300780c */ /* 0x000fda0003f06070 */
[----:B------:R-:W-:Y:S02]  /*2fe0*/  @P0 VIADD R23, R35, 0xfff00000 ;  /* 0xfff0000023170836 */ /* 0x000fe40000000000 */
[----:B------:R-:W-:Y:S02]  /*2ff0*/  @P0 VIADD R30, R30, 0x1 ;  /* 0x000000011e1e0836 */ /* 0x000fe40000000000 */
[----:B------:R-:W-:-:S03]  /*3000*/  @P0 IMAD.MOV.U32 R35, RZ, RZ, R23 ;  /* 0x000000ffff230224 */ /* 0x000fc600078e0017 */
[----:B------:R-:W-:-:S03]  /*3010*/  LOP3.LUT R30, R30, 0x80000000, RZ, 0x3c, !PT ;  /* 0x800000001e1e7812 */ /* 0x000fc600078e3cff */
[C---:B------:R-:W-:Y:S02]  /*3020*/  DADD R28, R34.reuse, 1 ;  /* 0x3ff00000221c7429 */ /* 0x040fe40000000000 */
[----:B------:R-:W-:-:S04]  /*3030*/  DADD R34, R34, -1 ;  /* 0xbff0000022227429 */ /* 0x000fc80000000000 */
[----:B------:R-:W0:Y:S02]  /*3040*/  MUFU.RCP64H R23, R29 ;  /* 0x0000001d00177308 */ /* 0x000e240000001800 */
[----:B0-----:R-:W-:-:S08]  /*3050*/  DFMA R32, -R28, R22, 1 ;  /* 0x3ff000001c20742b */ /* 0x001fd00000000116 */
[----:B------:R-:W-:-:S08]  /*3060*/  DFMA R32, R32, R32, R32 ;  /* 0x000000202020722b */ /* 0x000fd00000000020 */
[----:B------:R-:W-:-:S08]  /*3070*/  DFMA R32, R22, R32, R22 ;  /* 0x000000201620722b */ /* 0x000fd00000000016 */
[----:B------:R-:W-:-:S08]  /*3080*/  DMUL R22, R34, R32 ;  /* 0x0000002022167228 */ /* 0x000fd00000000000 */
[----:B------:R-:W-:-:S08]  /*3090*/  DFMA R22, R34, R32, R22 ;  /* 0x000000202216722b */ /* 0x000fd00000000016 */
[----:B------:R-:W-:-:S08]  /*30a0*/  DMUL R24, R22, R22 ;  /* 0x0000001616187228 */ /* 0x000fd00000000000 */
[----:B------:R-:W-:Y:S01]  /*30b0*/  DFMA R26, R24, UR8, R26 ;  /* 0x00000008181a7c2b */ /* 0x000fe2000800001a */
[----:B------:R-:W-:Y:S01]  /*30c0*/  UMOV UR8, 0x9f02676f ;  /* 0x9f02676f00087882 */ /* 0x000fe20000000000 */
[----:B------:R-:W-:-:S06]  /*30d0*/  UMOV UR9, 0x3ef3b266 ;  /* 0x3ef3b26600097882 */ /* 0x000fcc0000000000 */
[----:B------:R-:W-:Y:S01]  /*30e0*/  DFMA R28, R24, R26, UR8 ;  /* 0x00000008181c7e2b */ /* 0x000fe2000800001a */
[----:B------:R-:W-:Y:S01]  /*30f0*/  UMOV UR8, 0xa9ab0956 ;  /* 0xa9ab095600087882 */ /* 0x000fe20000000000 */
[----:B------:R-:W-:Y:S01]  /*3100*/  UMOV UR9, 0x3f1745cb ;  /* 0x3f1745cb00097882 */ /* 0x000fe20000000000 */
[----:B------:R-:W-:-:S05]  /*3110*/  DADD R26, R34, -R22 ;  /* 0x00000000221a7229 */ /* 0x000fca0000000816 */
[----:B------:R-:W-:Y:S01]  /*3120*/  DFMA R28, R24, R28, UR8 ;  /* 0x00000008181c7e2b */ /* 0x000fe2000800001c */
[----:B------:R-:W-:Y:S01]  /*3130*/  UMOV UR8, 0x2d1b5154 ;  /* 0x2d1b515400087882 */ /* 0x000fe20000000000 */
[----:B------:R-:W-:Y:S01]  /*3140*/  UMOV UR9, 0x3f3c71c7 ;  /* 0x3f3c71c700097882 */ /* 0x000fe20000000000 */
[----:B------:R-:W-:-:S05]  /*3150*/  DADD R26, R26, R26 ;  /* 0x000000001a1a7229 */ /* 0x000fca000000001a */
[----:B------:R-:W-:Y:S01]  /*3160*/  DFMA R28, R24, R28, UR8 ;  /* 0x00000008181c7e2b */ /* 0x000fe2000800001c */
[----:B------:R-:W-:Y:S01]  /*3170*/  UMOV UR8, 0x923be72d ;  /* 0x923be72d00087882 */ /* 0x000fe20000000000 */
[----:B------:R-:W-:Y:S01]  /*3180*/  UMOV UR9, 0x3f624924 ;  /* 0x3f62492400097882 */ /* 0x000fe20000000000 */
[----:B------:R-:W-:-:S05]  /*3190*/  DFMA R26, R34, -R22, R26 ;  /* 0x80000016221a722b */ /* 0x000fca000000001a */
[----:B------:R-:W-:Y:S01]  /*31a0*/  DFMA R28, R24, R28, UR8 ;  /* 0x00000008181c7e2b */ /* 0x000fe2000800001c */
[----:B------:R-:W-:Y:S01]  /*31b0*/  UMOV UR8, 0x9999a3c4 ;  /* 0x9999a3c400087882 */ /* 0x000fe20000000000 */
[----:B------:R-:W-:Y:S01]  /*31c0*/  UMOV UR9, 0x3f899999 ;  /* 0x3f89999900097882 */ /* 0x000fe20000000000 */
[----:B------:R-:W-:-:S05]  /*31d0*/  DMUL R26, R32, R26 ;  /* 0x0000001a201a7228 */ /* 0x000fca0000000000 */
[----:B------:R-:W-:Y:S01]  /*31e0*/  DFMA R28, R24, R28, UR8 ;  /* 0x00000008181c7e2b */ /* 0x000fe2000800001c */
[----:B------:R-:W-:Y:S01]  /*31f0*/  UMOV UR8, 0x80000000 ;  /* 0x8000000000087882 */ /* 0x000fe20000000000 */
[----:B------:R-:W-:Y:S02]  /*3200*/  UMOV UR9, 0x43300000 ;  /* 0x4330000000097882 */ /* 0x000fe40000000000 */
[----:B------:R-:W-:Y:S01]  /*3210*/  DADD R30, R30, -UR8 ;  /* 0x800000081e1e7e29 */ /* 0x000fe20008000000 */
[----:B------:R-:W-:Y:S01]  /*3220*/  UMOV UR8, 0x55555554 ;  /* 0x5555555400087882 */ /* 0x000fe20000000000 */
[----:B------:R-:W-:Y:S02]  /*3230*/  UMOV UR9, 0x3fb55555 ;  /* 0x3fb5555500097882 */ /* 0x000fe40000000000 */
[----:B------:R-:W-:Y:S01]  /*3240*/  DFMA R34, R24, R28, UR8 ;  /* 0x0000000818227e2b */ /* 0x000fe2000800001c */
[----:B------:R-:W-:Y:S01]  /*3250*/  UMOV UR8, 0xfefa39ef ;  /* 0xfefa39ef00087882 */ /* 0x000fe20000000000 */
[----:B------:R-:W-:-:S02]  /*3260*/  UMOV UR9, 0x3fe62e42 ;  /* 0x3fe62e4200097882 */ /* 0x000fc40000000000 */
[----:B------:R-:W-:-:S04]  /*3270*/  DFMA R28, R30, UR8, R22 ;  /* 0x000000081e1c7c2b */ /* 0x000fc80008000016 */
[----:B------:R-:W-:-:S04]  /*3280*/  DMUL R34, R24, R34 ;  /* 0x0000002218227228 */ /* 0x000fc80000000000 */
[----:B------:R-:W-:Y:S01]  /*3290*/  DFMA R24, R30, -UR8, R28 ;  /* 0x800000081e187c2b */ /* 0x000fe2000800001c */
[----:B------:R-:W-:Y:S01]  /*32a0*/  UMOV UR8, 0x3b39803f ;  /* 0x3b39803f00087882 */ /* 0x000fe20000000000 */
[----:B------:R-:W-:Y:S02]  /*32b0*/  UMOV UR9, 0x3c7abc9e ;  /* 0x3c7abc9e00097882 */ /* 0x000fe40000000000 */
[----:B------:R-:W-:-:S04]  /*32c0*/  DFMA R26, R22, R34, R26 ;  /* 0x00000022161a722b */ /* 0x000fc8000000001a */
[----:B------:R-:W-:-:S08]  /*32d0*/  DADD R24, -R22, R24 ;  /* 0x0000000016187229 */ /* 0x000fd00000000118 */
[----:B------:R-:W-:-:S08]  /*32e0*/  DADD R24, R26, -R24 ;  /* 0x000000001a187229 */ /* 0x000fd00000000818 */
[----:B------:R-:W-:-:S08]  /*32f0*/  DFMA R24, R30, UR8, R24 ;  /* 0x000000081e187c2b */ /* 0x000fd00008000018 */
[----:B------:R-:W-:-:S11]  /*3300*/  DADD R28, R28, R24 ;  /* 0x000000001c1c7229 */ /* 0x000fd60000000018 */
.L_x_41:
[----:B------:R-:W-:Y:S05]  /*3310*/  BSYNC.RECONVERGENT B2 ;  /* 0x0000000000027941 */ /* 0x000fea0003800200 */
.L_x_40:
[----:B------:R-:W-:Y:S01]  /*3320*/  DFMA R28, R28, -R36, RZ ;  /* 0x800000241c1c722b */ /* 0x000fe200000000ff */
[----:B------:R-:W-:-:S09]  /*3330*/  MOV R45, R38 ;  /* 0x00000026002d7202 */ /* 0x000fd20000000f00 */
[----:B------:R-:W-:Y:S02]  /*3340*/  IMAD.MOV.U32 R22, RZ, RZ, R28 ;  /* 0x000000ffff167224 */ /* 0x000fe400078e001c */
[----:B------:R-:W-:-:S07]  /*3350*/  IMAD.MOV.U32 R23, RZ, RZ, R29 ;  /* 0x000000ffff177224 */ /* 0x000fce00078e001d */
.L_x_37:
[----:B-1----:R-:W-:Y:S05]  /*3360*/  BSYNC.RECONVERGENT B1 ;  /* 0x0000000000017941 */ /* 0x002fea0003800200 */
.L_x_36:
[----:B------:R-:W-:-:S13]  /*3370*/  ISETP.NE.AND P0, PT, R7, RZ, PT ;  /* 0x000000ff0700720c */ /* 0x000fda0003f05270 */
[----:B------:R-:W-:Y:S05]  /*3380*/  @!P0 BRA `(.L_x_35) ;  /* 0x0000000c00908947 */ /* 0x000fea0003800000 */
[----:B------:R-:W-:Y:S01]  /*3390*/  IMAD.MOV.U32 R22, RZ, RZ, R28 ;  /* 0x000000ffff167224 */ /* 0x000fe200078e001c */
[----:B------:R-:W-:-:S07]  /*33a0*/  MOV R23, R29 ;  /* 0x0000001d00177202 */ /* 0x000fce0000000f00 */
.L_x_55:
[----:B------:R-:W-:-:S06]  /*33b0*/  IMAD.WIDE.U32 R24, R45, 0x8, R10 ;  /* 0x000000082d187825 */ /* 0x000fcc00078e000a */
[----:B------:R-:W3:Y:S01]  /*33c0*/  LDG.E.64 R24, desc[UR10][R24.64] ;  /* 0x0000000a18187981 */ /* 0x000ee2000c1e1b00 */
[----:B------:R-:W-:Y:S01]  /*33d0*/  BSSY.RECONVERGENT B1, `(.L_x_42) ;  /* 0x000006c000017945 */ /* 0x000fe20003800200 */
[----:B---3--:R-:W-:-:S14]  /*33e0*/  DSETP.GT.AND P0, PT, R24, RZ, PT ;  /* 0x000000ff1800722a */ /* 0x008fdc0003f04000 */
[----:B------:R-:W-:Y:S05]  /*33f0*/  @!P0 BRA `(.L_x_43) ;  /* 0x0000000400a48947 */ /* 0x000fea0003800000 */
[----:B--2---:R-:W0:Y:S01]  /*3400*/  MUFU.RCP64H R27, R21 ;  /* 0x00000015001b7308 */ /* 0x004e220000001800 */
[----:B------:R-:W-:Y:S01]  /*3410*/  IMAD.MOV.U32 R26, RZ, RZ, 0x1 ;  /* 0x00000001ff1a7424 */ /* 0x000fe200078e00ff */
[----:B------:R-:W-:Y:S01]  /*3420*/  FSETP.GEU.AND P1, PT, |R25|, 6.5827683646048100446e-37, PT ;  /* 0x036000001900780b */ /* 0x000fe20003f2e200 */
[----:B------:R-:W-:Y:S04]  /*3430*/  BSSY.RECONVERGENT B2, `(.L_x_44) ;  /* 0x0000011000027945 */ /* 0x000fe80003800200 */
[----:B0-----:R-:W-:-:S08]  /*3440*/  DFMA R28, -R20, R26, 1 ;  /* 0x3ff00000141c742b */ /* 0x001fd0000000011a */
        /* <DEDUP_REMOVED lines=11> */
[----:B------:R-:W-:Y:S01]  /*3500*/  MOV R29, R21 ;  /* 0x00000015001d7202 */ /* 0x000fe20000000f00 */
[----:B------:R-:W-:Y:S01]  /*3510*/  IMAD.MOV.U32 R28, RZ, RZ, R20 ;  /* 0x000000ffff1c7224 */ /* 0x000fe200078e0014 */
[----:B------:R-:W-:-:S07]  /*3520*/  MOV R42, 0x3540 ;  /* 0x00003540002a7802 */ /* 0x000fce0000000f00 */
[----:B------:R-:W-:Y:S05]  /*3530*/  CALL.REL.NOINC `($__internal_0_$__cuda_sm20_div_rn_f64_full) ;  /* 0x00000010009c7944 */ /* 0x000fea0003c00000 */
.L_x_45:
[----:B------:R-:W-:Y:S05]  /*3540*/  BSYNC.RECONVERGENT B2 ;  /* 0x0000000000027941 */ /* 0x000fea0003800200 */
.L_x_44:
[----:B------:R-:W-:Y:S01]  /*3550*/  ISETP.GT.AND P0, PT, R35, 0xfffff, PT ;  /* 0x000fffff2300780c */ /* 0x000fe20003f04270 */
[----:B------:R-:W-:Y:S01]  /*3560*/  IMAD.MOV.U32 R24, RZ, RZ, R34 ;  /* 0x000000ffff187224 */ /* 0x000fe200078e0022 */
[----:B------:R-:W-:Y:S01]  /*3570*/  BSSY.RECONVERGENT B2, `(.L_x_46) ;  /* 0x0000050000027945 */ /* 0x000fe20003800200 */
[--C-:B------:R-:W-:Y:S02]  /*3580*/  IMAD.MOV.U32 R25, RZ, RZ, R35.reuse ;  /* 0x000000ffff197224 */ /* 0x100fe400078e0023 */
[----:B------:R-:W-:Y:S02]  /*3590*/  IMAD.MOV.U32 R37, RZ, RZ, R35 ;  /* 0x000000ffff257224 */ /* 0x000fe400078e0023 */
[----:B------:R-:W-:-:S06]  /*35a0*/  IMAD.MOV.U32 R36, RZ, RZ, -0x3ff ;  /* 0xfffffc01ff247424 */ /* 0x000fcc00078e00ff */
[----:B------:R-:W-:Y:S01]  /*35b0*/  @!P0 DMUL R24, R34, 1.80143985094819840000e+16 ;  /* 0x4350000022188828 */ /* 0x000fe20000000000 */
[----:B------:R-:W-:-:S09]  /*35c0*/  @!P0 MOV R36, 0xfffffbcb ;  /* 0xfffffbcb00248802 */ /* 0x000fd20000000f00 */
[----:B------:R-:W-:-:S05]  /*35d0*/  @!P0 MOV R37, R25 ;  /* 0x0000001900258202 */ /* 0x000fca0000000f00 */
[----:B------:R-:W-:-:S05]  /*35e0*/  VIADD R26, R37, 0xffffffff ;  /* 0xffffffff251a7836 */ /* 0x000fca0000000000 */
[----:B------:R-:W-:Y:S01]  /*35f0*/  ISETP.GT.U32.AND P1, PT, R26, 0x7feffffe, PT ;  /* 0x7feffffe1a00780c */ /* 0x000fe20003f24070 */
[----:B------:R-:W-:Y:S02]  /*3600*/  IMAD.MOV.U32 R26, RZ, RZ, R34 ;  /* 0x000000ffff1a7224 */ /* 0x000fe400078e0022 */
[----:B------:R-:W-:-:S10]  /*3610*/  @!P0 IMAD.MOV.U32 R26, RZ, RZ, R24 ;  /* 0x000000ffff1a8224 */ /* 0x000fd400078e0018 */
[----:B------:R-:W-:Y:S05]  /*3620*/  @P1 BRA `(.L_x_47) ;  /* 0x0000000000f81947 */ /* 0x000fea0003800000 */
[C---:B------:R-:W-:Y:S01]  /*3630*/  LOP3.LUT R24, R37.reuse, 0xfffff, RZ, 0xc0, !PT ;  /* 0x000fffff25187812 */ /* 0x040fe200078ec0ff */
[----:B------:R-:W-:Y:S01]  /*3640*/  UMOV UR8, 0x3ae80f1e ;  /* 0x3ae80f1e00087882 */ /* 0x000fe20000000000 */
[----:B------:R-:W-:Y:S01]  /*3650*/  UMOV UR9, 0x3eb1380b ;  /* 0x3eb1380b00097882 */ /* 0x000fe20000000000 */
[----:B------:R-:W-:Y:S02]  /*3660*/  LEA.HI R36, R37, R36, RZ, 0xc ;  /* 0x0000002425247211 */ /* 0x000fe400078f60ff */
[----:B------:R-:W-:Y:S02]  /*3670*/  LOP3.LUT R27, R24, 0x3ff00000, RZ, 0xfc, !PT ;  /* 0x3ff00000181b7812 */ /* 0x000fe400078efcff */
[----:B------:R-:W-:Y:S02]  /*3680*/  MOV R24, RZ ;  /* 0x000000ff00187202 */ /* 0x000fe40000000f00 */
[----:B------:R-:W-:-:S13]  /*3690*/  ISETP.GE.U32.AND P0, PT, R27, 0x3ff6a09f, PT ;  /* 0x3ff6a09f1b00780c */ /* 0x000fda0003f06070 */
[----:B------:R-:W-:Y:S02]  /*36a0*/  @P0 VIADD R25, R27, 0xfff00000 ;  /* 0xfff000001b190836 */ /* 0x000fe40000000000 */
[----:B------:R-:W-:Y:S02]  /*36b0*/  @P0 VIADD R36, R36, 0x1 ;  /* 0x0000000124240836 */ /* 0x000fe40000000000 */
[----:B------:R-:W-:-:S06]  /*36c0*/  @P0 IMAD.MOV.U32 R27, RZ, RZ, R25 ;  /* 0x000000ffff1b0224 */ /* 0x000fcc00078e0019 */
[C---:B------:R-:W-:Y:S02]  /*36d0*/  DADD R28, R26.reuse, 1 ;  /* 0x3ff000001a1c7429 */ /* 0x040fe40000000000 */
[----:B------:R-:W-:-:S04]  /*36e0*/  DADD R26, R26, -1 ;  /* 0xbff000001a1a7429 */ /* 0x000fc80000000000 */
[----:B------:R-:W0:Y:S02]  /*36f0*/  MUFU.RCP64H R25, R29 ;  /* 0x0000001d00197308 */ /* 0x000e240000001800 */
[----:B0-----:R-:W-:Y:S01]  /*3700*/  DFMA R32, -R28, R24, 1 ;  /* 0x3ff000001c20742b */ /* 0x001fe20000000118 */
[----:B------:R-:W-:Y:S02]  /*3710*/  IMAD.MOV.U32 R28, RZ, RZ, -0x748574fc ;  /* 0x8b7a8b04ff1c7424 */ /* 0x000fe400078e00ff */
[----:B------:R-:W-:-:S05]  /*3720*/  IMAD.MOV.U32 R29, RZ, RZ, 0x3ed0ee25 ;  /* 0x3ed0ee25ff1d7424 */ /* 0x000fca00078e00ff */
[----:B------:R-:W-:-:S08]  /*3730*/  DFMA R32, R32, R32, R32 ;  /* 0x000000202020722b */ /* 0x000fd00000000020 */
[----:B------:R-:W-:-:S08]  /*3740*/  DFMA R32, R24, R32, R24 ;  /* 0x000000201820722b */ /* 0x000fd00000000018 */
[----:B------:R-:W-:-:S08]  /*3750*/  DMUL R30, R26, R32 ;  /* 0x000000201a1e7228 */ /* 0x000fd00000000000 */
[----:B------:R-:W-:-:S08]  /*3760*/  DFMA R30, R26, R32, R30 ;  /* 0x000000201a1e722b */ /* 0x000fd0000000001e */
[----:B------:R-:W-:-:S08]  /*3770*/  DADD R24, R26, -R30 ;  /* 0x000000001a187229 */ /* 0x000fd0000000081e */
[----:B------:R-:W-:-:S08]  /*3780*/  DADD R24, R24, R24 ;  /* 0x0000000018187229 */ /* 0x000fd00000000018 */
[-C--:B------:R-:W-:Y:S02]  /*3790*/  DFMA R24, R26, -R30.reuse, R24 ;  /* 0x8000001e1a18722b */ /* 0x080fe40000000018 */
[----:B------:R-:W-:-:S06]  /*37a0*/  DMUL R26, R30, R30 ;  /* 0x0000001e1e1a7228 */ /* 0x000fcc0000000000 */
[----:B------:R-:W-:Y:S02]  /*37b0*/  DMUL R32, R32, R24 ;  /* 0x0000001820207228 */ /* 0x000fe40000000000 */
[----:B------:R-:W-:Y:S01]  /*37c0*/  DFMA R28, R26, UR8, R28 ;  /* 0x000000081a1c7c2b */ /* 0x000fe2000800001c */
[----:B------:R-:W-:Y:S01]  /*37d0*/  UMOV UR8, 0x9f02676f ;  /* 0x9f02676f00087882 */ /* 0x000fe20000000000 */
[----:B------:R-:W-:Y:S01]  /*37e0*/  UMOV UR9, 0x3ef3b266 ;  /* 0x3ef3b26600097882 */ /* 0x000fe20000000000 */
[----:B------:R-:W-:Y:S02]  /*37f0*/  LOP3.LUT R24, R36, 0x80000000, RZ, 0x3c, !PT ;  /* 0x8000000024187812 */ /* 0x000fe400078e3cff */
[----:B------:R-:W-:-:S03]  /*3800*/  MOV R25, 0x43300000 ;  /* 0x4330000000197802 */ /* 0x000fc60000000f00 */
[----:B------:R-:W-:Y:S01]  /*3810*/  DFMA R28, R26, R28, UR8 ;  /* 0x000000081a1c7e2b */ /* 0x000fe2000800001c */
[----:B------:R-:W-:Y:S01]  /*3820*/  UMOV UR8, 0xa9ab0956 ;  /* 0xa9ab095600087882 */ /* 0x000fe20000000000 */
[----:B------:R-:W-:-:S06]  /*3830*/  UMOV UR9, 0x3f1745cb ;  /* 0x3f1745cb00097882 */ /* 0x000fcc0000000000 */
        /* <DEDUP_REMOVED lines=27> */
[----:B------:R-:W-:Y:S01]  /*39f0*/  DADD R24, R24, R26 ;  /* 0x0000000018187229 */ /* 0x000fe2000000001a */
[----:B------:R-:W-:Y:S10]  /*3a00*/  BRA `(.L_x_48) ;  /* 0x0000000000187947 */ /* 0x000ff40003800000 */
.L_x_47:
[----:B------:R-:W-:Y:S01]  /*3a10*/  IMAD.MOV.U32 R26, RZ, RZ, 0x0 ;  /* 0x00000000ff1a7424 */ /* 0x000fe200078e00ff */
[----:B------:R-:W-:Y:S01]  /*3a20*/  LOP3.LUT P0, RZ, R25, 0x7fffffff, RZ, 0xc0, !PT ;  /* 0x7fffffff19ff7812 */ /* 0x000fe2000780c0ff */
[----:B------:R-:W-:-:S06]  /*3a30*/  IMAD.MOV.U32 R27, RZ, RZ, 0x7ff00000 ;  /* 0x7ff00000ff1b7424 */ /* 0x000fcc00078e00ff */
[----:B------:R-:W-:-:S10]  /*3a40*/  DFMA R26, R24, R26, +INF ;  /* 0x7ff00000181a742b */ /* 0x000fd4000000001a */
[----:B------:R-:W-:Y:S02]  /*3a50*/  FSEL R24, R26, RZ, P0 ;  /* 0x000000ff1a187208 */ /* 0x000fe40000000000 */
[----:B------:R-:W-:-:S07]  /*3a60*/  FSEL R25, R27, -QNAN , P0 ;  /* 0xfff000001b197808 */ /* 0x000fce0000000000 */
.L_x_48:
[----:B------:R-:W-:Y:S05]  /*3a70*/  BSYNC.RECONVERGENT B2 ;  /* 0x0000000000027941 */ /* 0x000fea0003800200 */
.L_x_46:
[----:B------:R-:W-:-:S11]  /*3a80*/  DFMA R22, R24, -R34, R22 ;  /* 0x800000221816722b */ /* 0x000fd60000000016 */
.L_x_43:
[----:B------:R-:W-:Y:S05]  /*3a90*/  BSYNC.RECONVERGENT B1 ;  /* 0x0000000000017941 */ /* 0x000fea0003800200 */
.L_x_42:
[----:B------:R-:W-:-:S04]  /*3aa0*/  VIADD R45, R45, UR5 ;  /* 0x000000052d2d7c36 */ /* 0x000fc80008000000 */
[----:B------:R-:W-:-:S06]  /*3ab0*/  IMAD.WIDE.U32 R24, R45, 0x8, R10 ;  /* 0x000000082d187825 */ /* 0x000fcc00078e000a */
[----:B------:R-:W3:Y:S01]  /*3ac0*/  LDG.E.64 R24, desc[UR10][R24.64] ;  /* 0x0000000a18187981 */ /* 0x000ee2000c1e1b00 */
[----:B------:R-:W-:Y:S01]  /*3ad0*/  BSSY.RECONVERGENT B1, `(.L_x_49) ;  /* 0x000006c000017945 */ /* 0x000fe20003800200 */
[----:B---3--:R-:W-:-:S14]  /*3ae0*/  DSETP.GT.AND P0, PT, R24, RZ, PT ;  /* 0x000000ff1800722a */ /* 0x008fdc0003f04000 */
[----:B------:R-:W-:Y:S05]  /*3af0*/  @!P0 BRA `(.L_x_50) ;  /* 0x0000000400a48947 */ /* 0x000fea0003800000 */
[----:B--2---:R-:W0:Y:S01]  /*3b00*/  MUFU.RCP64H R27, R21 ;  /* 0x00000015001b7308 */ /* 0x004e220000001800 */
[----:B------:R-:W-:Y:S01]  /*3b10*/  MOV R26, 0x1 ;  /* 0x00000001001a7802 */ /* 0x000fe20000000f00 */
[----:B------:R-:W-:Y:S01]  /*3b20*/  BSSY.RECONVERGENT B2, `(.L_x_51) ;  /* 0x0000012000027945 */ /* 0x000fe20003800200 */
[----:B------:R-:W-:-:S04]  /*3b30*/  FSETP.GEU.AND P1, PT, |R25|, 6.5827683646048100446e-37, PT ;  /* 0x036000001900780b */ /* 0x000fc80003f2e200 */
        /* <DEDUP_REMOVED lines=15> */
[----:B------:R-:W-:Y:S05]  /*3c30*/  CALL.REL.NOINC `($__internal_0_$__cuda_sm20_div_rn_f64_full) ;  /* 0x0000000800dc7944 */ /* 0x000fea0003c00000 */
.L_x_52:
[----:B------:R-:W-:Y:S05]  /*3c40*/  BSYNC.RECONVERGENT B2 ;  /* 0x0000000000027941 */ /* 0x000fea0003800200 */
.L_x_51:
[----:B------:R-:W-:Y:S01]  /*3c50*/  ISETP.GT.AND P0, PT, R35, 0xfffff, PT ;  /* 0x000fffff2300780c */ /* 0x000fe20003f04270 */
[--C-:B------:R-:W-:Y:S01]  /*3c60*/  IMAD.MOV.U32 R27, RZ, RZ, R35.reuse ;  /* 0x000000ffff1b7224 */ /* 0x100fe200078e0023 */
[----:B------:R-:W-:Y:S01]  /*3c70*/  MOV R26, R34 ;  /* 0x00000022001a7202 */ /* 0x000fe20000000f00 */
[----:B------:R-:W-:Y:S01]  /*3c80*/  IMAD.MOV.U32 R37, RZ, RZ, R35 ;  /* 0x000000ffff257224 */ /* 0x000fe200078e0023 */
[----:B------:R-:W-:Y:S01]  /*3c90*/  BSSY.RECONVERGENT B2, `(.L_x_53) ;  /* 0x000004e000027945 */ /* 0x000fe20003800200 */
[----:B------:R-:W-:Y:S01]  /*3ca0*/  IMAD.MOV.U32 R28, RZ, RZ, R34 ;  /* 0x000000ffff1c7224 */ /* 0x000fe200078e0022 */
[----:B------:R-:W-:-:S07]  /*3cb0*/  MOV R36, 0xfffffc01 ;  /* 0xfffffc0100247802 */ /* 0x000fce0000000f00 */
[----:B------:R-:W-:Y:S01]  /*3cc0*/  @!P0 DMUL R26, R34, 1.80143985094819840000e+16 ;  /* 0x43500000221a8828 */ /* 0x000fe20000000000 */
[----:B------:R-:W-:-:S09]  /*3cd0*/  @!P0 IMAD.MOV.U32 R36, RZ, RZ, -0x435 ;  /* 0xfffffbcbff248424 */ /* 0x000fd200078e00ff */
[----:B------:R-:W-:Y:S02]  /*3ce0*/  @!P0 IMAD.MOV.U32 R37, RZ, RZ, R27 ;  /* 0x000000ffff258224 */ /* 0x000fe400078e001b */
[----:B------:R-:W-:-:S03]  /*3cf0*/  @!P0 IMAD.MOV.U32 R28, RZ, RZ, R26 ;  /* 0x000000ffff1c8224 */ /* 0x000fc600078e001a */
[----:B------:R-:W-:-:S04]  /*3d00*/  IADD3 R24, PT, PT, R37, -0x1, RZ ;  /* 0xffffffff25187810 */ /* 0x000fc80007ffe0ff */
[----:B------:R-:W-:-:S13]  /*3d10*/  ISETP.GE.U32.AND P1, PT, R24, 0x7fefffff, PT ;  /* 0x7fefffff1800780c */ /* 0x000fda0003f26070 */
[----:B------:R-:W-:Y:S01]  /*3d20*/  @P1 IMAD.MOV.U32 R24, RZ, RZ, 0x0 ;  /* 0x00000000ff181424 */ /* 0x000fe200078e00ff */
[----:B------:R-:W-:Y:S01]  /*3d30*/  @P1 LOP3.LUT P2, RZ, R27, 0x7fffffff, RZ, 0xc0, !PT ;  /* 0x7fffffff1bff1812 */ /* 0x000fe2000784c0ff */
[----:B------:R-:W-:-:S06]  /*3d40*/  @P1 IMAD.MOV.U32 R25, RZ, RZ, 0x7ff00000 ;  /* 0x7ff00000ff191424 */ /* 0x000fcc00078e00ff */
[----:B------:R-:W-:-:S10]  /*3d50*/  @P1 DFMA R24, R26, R24, +INF ;  /* 0x7ff000001a18142b */ /* 0x000fd40000000018 */
[----:B------:R-:W-:Y:S02]  /*3d60*/  @P1 FSEL R24, R24, RZ, P2 ;  /* 0x000000ff18181208 */ /* 0x000fe40001000000 */
[----:B------:R-:W-:Y:S01]  /*3d70*/  @P1 FSEL R25, R25, -QNAN , P2 ;  /* 0xfff0000019191808 */ /* 0x000fe20001000000 */
[----:B------:R-:W-:Y:S06]  /*3d80*/  @P1 BRA `(.L_x_54) ;  /* 0x0000000000f81947 */ /* 0x000fec0003800000 */
[C---:B------:R-:W-:Y:S01]  /*3d90*/  LOP3.LUT R24, R37.reuse, 0xfffff, RZ, 0xc0, !PT ;  /* 0x000fffff25187812 */ /* 0x040fe200078ec0ff */
[----:B------:R-:W-:Y:S01]  /*3da0*/  IMAD.MOV.U32 R26, RZ, RZ, R28 ;  /* 0x000000ffff1a7224 */ /* 0x000fe200078e001c */
[----:B------:R-:W-:Y:S01]  /*3db0*/  UMOV UR8, 0x3ae80f1e ;  /* 0x3ae80f1e00087882 */ /* 0x000fe20000000000 */
[----:B------:R-:W-:Y:S01]  /*3dc0*/  UMOV UR9, 0x3eb1380b ;  /* 0x3eb1380b00097882 */ /* 0x000fe20000000000 */
[----:B------:R-:W-:Y:S01]  /*3dd0*/  LOP3.LUT R27, R24, 0x3ff00000, RZ, 0xfc, !PT ;  /* 0x3ff00000181b7812 */ /* 0x000fe200078efcff */
[----:B------:R-:W-:Y:S01]  /*3de0*/  IMAD.MOV.U32 R24, RZ, RZ, RZ ;  /* 0x000000ffff187224 */ /* 0x000fe200078e00ff */
[----:B------:R-:W-:Y:S02]  /*3df0*/  LEA.HI R36, R37, R36, RZ, 0xc ;  /* 0x0000002425247211 */ /* 0x000fe400078f60ff */
[----:B------:R-:W-:-:S13]  /*3e00*/  ISETP.GE.U32.AND P0, PT, R27, 0x3ff6a09f, PT ;  /* 0x3ff6a09f1b00780c */ /* 0x000fda0003f06070 */
[----:B------:R-:W-:Y:S01]  /*3e10*/  @P0 IADD3 R25, PT, PT, R27, -0x100000, RZ ;  /* 0xfff000001b190810 */ /* 0x000fe20007ffe0ff */
[----:B------:R-:W-:-:S04]  /*3e20*/  @P0 VIADD R36, R36, 0x1 ;  /* 0x0000000124240836 */ /* 0x000fc80000000000 */
[----:B------:R-:W-:-:S06]  /*3e30*/  @P0 IMAD.MOV.U32 R27, RZ, RZ, R25 ;  /* 0x000000ffff1b0224 */ /* 0x000fcc00078e0019 */
[C---:B------:R-:W-:Y:S02]  /*3e40*/  DADD R28, R26.reuse, 1 ;  /* 0x3ff000001a1c7429 */ /* 0x040fe40000000000 */
[----:B------:R-:W-:-:S04]  /*3e50*/  DADD R26, R26, -1 ;  /* 0xbff000001a1a7429 */ /* 0x000fc80000000000 */
[----:B------:R-:W0:Y:S02]  /*3e60*/  MUFU.RCP64H R25, R29 ;  /* 0x0000001d00197308 */ /* 0x000e240000001800 */
[----:B0-----:R-:W-:Y:S01]  /*3e70*/  DFMA R32, -R28, R24, 1 ;  /* 0x3ff000001c20742b */ /* 0x001fe20000000118 */
[----:B------:R-:W-:Y:S01]  /*3e80*/  IMAD.MOV.U32 R28, RZ, RZ, -0x748574fc ;  /* 0x8b7a8b04ff1c7424 */ /* 0x000fe200078e00ff */
[----:B------:R-:W-:-:S06]  /*3e90*/  MOV R29, 0x3ed0ee25 ;  /* 0x3ed0ee25001d7802 */ /* 0x000fcc0000000f00 */
        /* <DEDUP_REMOVED lines=12> */
[----:B------:R-:W-:Y:S01]  /*3f60*/  LOP3.LUT R24, R36, 0x80000000, RZ, 0x3c, !PT ;  /* 0x8000000024187812 */ /* 0x000fe200078e3cff */
[----:B------:R-:W-:-:S04]  /*3f70*/  IMAD.MOV.U32 R25, RZ, RZ, 0x43300000 ;  /* 0x43300000ff197424 */ /* 0x000fc800078e00ff */
        /* <DEDUP_REMOVED lines=31> */
.L_x_54:
[----:B------:R-:W-:Y:S05]  /*4170*/  BSYNC.RECONVERGENT B2 ;  /* 0x0000000000027941 */ /* 0x000fea0003800200 */
.L_x_53:
[----:B------:R-:W-:-:S11]  /*4180*/  DFMA R22, R24, -R34, R22 ;  /* 0x800000221816722b */ /* 0x000fd60000000016 */
.L_x_50:
[----:B------:R-:W-:Y:S05]  /*4190*/  BSYNC.RECONVERGENT B1 ;  /* 0x0000000000017941 */ /* 0x000fea0003800200 */
.L_x_49:
[----:B------:R-:W-:-:S05]  /*41a0*/  VIADD R45, R45, UR5 ;  /* 0x000000052d2d7c36 */ /* 0x000fca0008000000 */
[----:B------:R-:W-:-:S13]  /*41b0*/  ISETP.GE.AND P0, PT, R45, UR7, PT ;  /* 0x000000072d007c0c */ /* 0x000fda000bf06270 */
[----:B------:R-:W-:Y:S05]  /*41c0*/  @!P0 BRA `(.L_x_55) ;  /* 0xfffffff000788947 */ /* 0x000fea000383ffff */
.L_x_35:
[----:B-1----:R-:W-:Y:S05]  /*41d0*/  BSYNC.RECONVERGENT B0 ;  /* 0x0000000000007941 */ /* 0x002fea0003800200 */
.L_x_34:
[----:B------:R-:W1:Y:S01]  /*41e0*/  S2UR UR8, SR_CgaCtaId ;  /* 0x00000000000879c3 */ /* 0x000e620000008800 */
[----:B------:R3:W-:Y:S01]  /*41f0*/  STS.64 [R2], R22 ;  /* 0x0000001602007388 */ /* 0x0007e20000000a00 */
[----:B------:R-:W4:Y:S01]  /*4200*/  MUFU.RCP64H R21, UR13 ;  /* 0x0000000d00157d08 */ /* 0x000f220008001800 */
[----:B0-----:R-:W-:Y:S01]  /*4210*/  MOV R24, UR12 ;  /* 0x0000000c00187c02 */ /* 0x001fe20008000f00 */
[----:B------:R-:W-:Y:S01]  /*4220*/  IMAD.U32 R25, RZ, RZ, UR13 ;  /* 0x0000000dff197e24 */ /* 0x000fe2000f8e00ff */
[----:B------:R-:W-:Y:S01]  /*4230*/  UMOV UR7, 0x400 ;  /* 0x0000040000077882 */ /* 0x000fe20000000000 */
[----:B------:R-:W-:-:S06]  /*4240*/  IMAD.MOV.U32 R20, RZ, RZ, 0x1 ;  /* 0x00000001ff147424 */ /* 0x000fcc00078e00ff */
[----:B----4-:R-:W-:Y:S01]  /*4250*/  DFMA R24, R20, -R24, 1 ;  /* 0x3ff000001418742b */ /* 0x010fe20000000818 */
[----:B-1----:R-:W-:Y:S01]  /*4260*/  ULEA UR9, UR8, UR7, 0x18 ;  /* 0x0000000708097291 */ /* 0x002fe2000f8ec0ff */
[----:B------:R-:W-:Y:S06]  /*4270*/  BAR.SYNC.DEFER_BLOCKING 0x0 ;  /* 0x0000000000007b1d */ /* 0x000fec0000010000 */
[----:B---3--:R-:W-:Y:S05]  /*4280*/  BRA.U !UP0, `(.L_x_56) ;  /* 0x0000000108347547 */ /* 0x008fea000b800000 */
[----:B------:R-:W-:-:S05]  /*4290*/  UMOV UR7, UR5 ;  /* 0x0000000500077c82 */ /* 0x000fca0008000000 */
.L_x_57:
[----:B------:R-:W-:Y:S02]  /*42a0*/  USHF.R.U32.HI UR8, URZ, 0x1, UR7 ;  /* 0x00000001ff087899 */ /* 0x000fe40008011607 */
[----:B------:R-:W-:-:S04]  /*42b0*/  UISETP.GT.U32.AND UP0, UPT, UR7, 0x3, UPT ;  /* 0x000000030700788c */ /* 0x000fc8000bf04070 */
[----:B------:R-:W-:Y:S01]  /*42c0*/  ISETP.GE.U32.AND P0, PT, R39, UR8, PT ;  /* 0x0000000827007c0c */ /* 0x000fe2000bf06070 */
[----:B0-----:R-:W-:Y:S01]  /*42d0*/  IMAD.U32 R23, RZ, RZ, UR8 ;  /* 0x00000008ff177e24 */ /* 0x001fe2000f8e00ff */
[----:B------:R-:W-:-:S11]  /*42e0*/  UMOV UR7, UR8 ;  /* 0x0000000800077c82 */ /* 0x000fd60008000000 */
[----:B------:R-:W-:Y:S01]  /*42f0*/  @!P0 LEA R28, R23, R2, 0x3 ;  /* 0x00000002171c8211 */ /* 0x000fe200078e18ff */
[----:B--2---:R-:W-:Y:S04]  /*4300*/  @!P0 LDS.64 R26, [R2] ;  /* 0x00000000021a8984 */ /* 0x004fe80000000a00 */
[----:B------:R-:W0:Y:S02]  /*4310*/  @!P0 LDS.64 R22, [R28] ;  /* 0x000000001c168984 */ /* 0x000e240000000a00 */
[----:B0-----:R-:W-:-:S07]  /*4320*/  @!P0 DADD R22, R22, R26 ;  /* 0x0000000016168229 */ /* 0x001fce000000001a */
[----:B------:R0:W-:Y:S01]  /*4330*/  @!P0 STS.64 [R2], R22 ;  /* 0x0000001602008388 */ /* 0x0001e20000000a00 */
[----:B------:R-:W-:Y:S06]  /*4340*/  BAR.SYNC.DEFER_BLOCKING 0x0 ;  /* 0x0000000000007b1d */ /* 0x000fec0000010000 */
[----:B------:R-:W-:Y:S05]  /*4350*/  BRA.U UP0, `(.L_x_57) ;  /* 0xfffffffd00d07547 */ /* 0x000fea000b83ffff */
.L_x_56:
[----:B0-----:R-:W0:Y:S01]  /*4360*/  LDS.64 R22, [UR9+0x800] ;  /* 0x00080009ff167984 */ /* 0x001e220008000a00 */
[----:B------:R-:W-:-:S08]  /*4370*/  DFMA R24, R24, R24, R24 ;  /* 0x000000181818722b */ /* 0x000fd00000000018 */
[----:B------:R-:W-:Y:S01]  /*4380*/  DFMA R24, R20, R24, R20 ;  /* 0x000000181418722b */ /* 0x000fe20000000014 */
[----:B------:R-:W-:Y:S02]  /*4390*/  IMAD.U32 R20, RZ, RZ, UR12 ;  /* 0x0000000cff147e24 */ /* 0x000fe4000f8e00ff */
[----:B------:R-:W-:-:S06]  /*43a0*/  IMAD.U32 R21, RZ, RZ, UR13 ;  /* 0x0000000dff157e24 */ /* 0x000fcc000f8e00ff */
[----:B------:R-:W-:-:S08]  /*43b0*/  DFMA R20, R24, -R20, 1 ;  /* 0x3ff000001814742b */ /* 0x000fd00000000814 */
[----:B------:R-:W-:-:S08]  /*43c0*/  DFMA R20, R24, R20, R24 ;  /* 0x000000141814722b */ /* 0x000fd00000000018 */
[----:B0-----:R-:W-:Y:S01]  /*43d0*/  DMUL R24, R22, R20 ;  /* 0x0000001416187228 */ /* 0x001fe20000000000 */
[----:B------:R-:W-:-:S07]  /*43e0*/  FSETP.GEU.AND P1, PT, |R23|, 6.5827683646048100446e-37, PT ;  /* 0x036000001700780b */ /* 0x000fce0003f2e200 */
[----:B--2---:R-:W-:-:S08]  /*43f0*/  DFMA R26, R24, -UR12, R22 ;  /* 0x8000000c181a7c2b */ /* 0x004fd00008000016 */
[----:B------:R-:W-:-:S10]  /*4400*/  DFMA R20, R20, R26, R24 ;  /* 0x0000001a1414722b */ /* 0x000fd40000000018 */
[----:B------:R-:W-:-:S05]  /*4410*/  FFMA R24, RZ, UR13, R21 ;  /* 0x0000000dff187c23 */ /* 0x000fca0008000015 */
[----:B------:R-:W-:-:S13]  /*4420*/  FSETP.GT.AND P0, PT, |R24|, 1.469367938527859385e-39, PT ;  /* 0x001000001800780b */ /* 0x000fda0003f04200 */
[----:B------:R-:W-:Y:S05]  /*4430*/  @P0 BRA P1, `(.L_x_58) ;  /* 0x0000000000300947 */ /* 0x000fea0000800000 */
[----:B------:R-:W-:Y:S01]  /*4440*/  IMAD.U32 R20, RZ, RZ, UR12 ;  /* 0x0000000cff147e24 */ /* 0x000fe2000f8e00ff */
[----:B------:R-:W-:Y:S01]  /*4450*/  MOV R21, UR13 ;  /* 0x0000000d00157c02 */ /* 0x000fe20008000f00 */
[----:B------:R-:W-:Y:S01]  /*4460*/  IMAD.U32 R25, RZ, RZ, UR13 ;  /* 0x0000000dff197e24 */ /* 0x000fe2000f8e00ff */
[----:B------:R-:W-:Y:S01]  /*4470*/  MOV R27, R23 ;  /* 0x00000017001b7202 */ /* 0x000fe20000000f00 */
[----:B------:R-:W-:Y:S01]  /*4480*/  IMAD.U32 R24, RZ, RZ, UR12 ;  /* 0x0000000cff187e24 */ /* 0x000fe2000f8e00ff */
[----:B------:R-:W-:Y:S01]  /*4490*/  MOV R42, 0x44e0 ;  /* 0x000044e0002a7802 */ /* 0x000fe20000000f00 */
[----:B------:R-:W-:Y:S02]  /*44a0*/  IMAD.MOV.U32 R24, RZ, RZ, R22 ;  /* 0x000000ffff187224 */ /* 0x000fe400078e0016 */
[----:B------:R-:W-:Y:S02]  /*44b0*/  IMAD.MOV.U32 R28, RZ, RZ, R20 ;  /* 0x000000ffff1c7224 */ /* 0x000fe400078e0014 */
[----:B------:R-:W-:-:S07]  /*44c0*/  IMAD.MOV.U32 R29, RZ, RZ, R25 ;  /* 0x000000ffff1d7224 */ /* 0x000fce00078e0019 */
[----:B------:R-:W-:Y:S05]  /*44d0*/  CALL.REL.NOINC `($__internal_0_$__cuda_sm20_div_rn_f64_full) ;  /* 0x0000000000b47944 */ /* 0x000fea0003c00000 */
[----:B------:R-:W-:Y:S01]  /*44e0*/  IMAD.MOV.U32 R20, RZ, RZ, R34 ;  /* 0x000000ffff147224 */ /* 0x000fe200078e0022 */
[----:B------:R-:W-:-:S07]  /*44f0*/  MOV R21, R35 ;  /* 0x0000002300157202 */ /* 0x000fce0000000f00 */
.L_x_58:
[----:B------:R-:W-:Y:S02]  /*4500*/  IMAD.MOV.U32 R22, RZ, RZ, R20 ;  /* 0x000000ffff167224 */ /* 0x000fe400078e0014 */
[----:B------:R-:W-:-:S07]  /*4510*/  IMAD.MOV.U32 R23, RZ, RZ, R21 ;  /* 0x000000ffff177224 */ /* 0x000fce00078e0015 */
.L_x_33:
[----:B------:R-:W-:Y:S01]  /*4520*/  ISETP.NE.AND P0, PT, R39, RZ, PT ;  /* 0x000000ff2700720c */ /* 0x000fe20003f05270 */
[----:B------:R-:W-:-:S12]  /*4530*/  BSSY.RECONVERGENT B0, `(.L_x_59) ;  /* 0x0000010000007945 */ /* 0x000fd80003800200 */
[----:B------:R-:W-:Y:S05]  /*4540*/  @P0 BRA `(.L_x_60) ;  /* 0x0000000000380947 */ /* 0x000fea0003800000 */
[----:B------:R-:W1:Y:S01]  /*4550*/  S2UR UR8, SR_CgaCtaId ;  /* 0x00000000000879c3 */ /* 0x000e620000008800 */
[----:B------:R-:W-:Y:S02]  /*4560*/  UMOV UR7, 0x400 ;  /* 0x0000040000077882 */ /* 0x000fe40000000000 */
[----:B-1----:R-:W-:Y:S01]  /*4570*/  ULEA UR7, UR8, UR7, 0x18 ;  /* 0x0000000708077291 */ /* 0x002fe2000f8ec0ff */
[----:B------:R-:W1:Y:S08]  /*4580*/  LDCU.64 UR8, c[0x0][0x3c8] ;  /* 0x00007900ff0877ac */ /* 0x000e700008000a00 */
[----:B0-----:R-:W0:Y:S04]  /*4590*/  LDS R24, [UR7+0x1008] ;  /* 0x00100807ff187984 */ /* 0x001e280008000800 */
[----:B------:R-:W3:Y:S04]  /*45a0*/  LDS.64 R20, [UR7+0x1000] ;  /* 0x00100007ff147984 */ /* 0x000ee80008000a00 */
[----:B------:R4:W-:Y:S01]  /*45b0*/  STS.64 [UR7+0x1000], R22 ;  /* 0x00100016ff007988 */ /* 0x0009e20008000a07 */
[----:B0-----:R-:W-:Y:S01]  /*45c0*/  ISETP.NE.AND P0, PT, R24, -0x1, PT ;  /* 0xffffffff1800780c */ /* 0x001fe20003f05270 */
[----:B---3--:R-:W-:-:S12]  /*45d0*/  DADD R20, -R20, R22 ;  /* 0x0000000014147229 */ /* 0x008fd80000000116 */
[----:B-1----:R-:W-:Y:S01]  /*45e0*/  DSETP.GTU.OR P0, PT, |R20|, UR8, P0 ;  /* 0x0000000814007e2a */ /* 0x002fe2000870c600 */
[----:B------:R-:W-:Y:S01]  /*45f0*/  IMAD.MOV.U32 R20, RZ, RZ, 0x1 ;  /* 0x00000001ff147424 */ /* 0x000fe200078e00ff */
[----:B------:R-:W-:-:S12]  /*4600*/  MOV R21, UR4 ;  /* 0x0000000400157c02 */ /* 0x000fd80008000f00 */
[----:B------:R4:W-:Y:S04]  /*4610*/  @!P0 STS [UR7+0x1008], R21 ;  /* 0x00100815ff008988 */ /* 0x0009e80008000807 */
[----:B------:R4:W-:Y:S02]  /*4620*/  @!P0 STS.U8 [UR7+0x100c], R20 ;  /* 0x00100c14ff008988 */ /* 0x0009e40008000007 */
.L_x_60:
[----:B------:R-:W-:Y:S05]  /*4630*/  BSYNC.RECONVERGENT B0 ;  /* 0x0000000000007941 */ /* 0x000fea0003800200 */
.L_x_59:
[----:B------:R-:W1:Y:S08]  /*4640*/  S2UR UR8, SR_CgaCtaId ;  /* 0x00000000000879c3 */ /* 0x000e700000008800 */
[----:B------:R-:W-:Y:S06]  /*4650*/  BAR.SYNC.DEFER_BLOCKING 0x0 ;  /* 0x0000000000007b1d */ /* 0x000fec0000010000 */
[----:B------:R-:W-:-:S02]  /*4660*/  UMOV UR7, 0x400 ;  /* 0x0000040000077882 */ /* 0x000fc40000000000 */
[----:B-1----:R-:W-:-:S09]  /*4670*/  ULEA UR7, UR8, UR7, 0x18 ;  /* 0x0000000708077291 */ /* 0x002fd2000f8ec0ff */
[----:B----4-:R-:W1:Y:S02]  /*4680*/  LDS.U8 R20, [UR7+0x100c] ;  /* 0x00100c07ff147984 */ /* 0x010e640008000000 */
[----:B-1----:R-:W-:-:S13]  /*4690*/  ISETP.EQ.AND P1, PT, R20, RZ, PT ;  /* 0x000000ff1400720c */ /* 0x002fda0003f22270 */
.L_x_25:
[----:B------:R-:W1:Y:S01]  /*46a0*/  LDCU UR7, c[0x0][0x3bc] ;  /* 0x00007780ff0777ac */ /* 0x000e620008000800 */
[----:B------:R-:W-:Y:S01]  /*46b0*/  UIADD3 UR4, UPT, UPT, UR4, 0x1, URZ ;  /* 0x0000000104047890 */ /* 0x000fe2000fffe0ff */
[----:B-1----:R-:W-:-:S05]  /*46c0*/  IMAD.U32 R20, RZ, RZ, UR7 ;  /* 0x00000007ff147e24 */ /* 0x002fca000f8e00ff */
[----:B------:R-:W-:-:S13]  /*46d0*/  ISETP.GT.AND P0, PT, R20, UR4, PT ;  /* 0x0000000414007c0c */ /* 0x000fda000bf04270 */
[----:B------:R-:W-:Y:S05]  /*46e0*/  @P1 BRA P0, `(.L_x_61) ;  /* 0xffffffbc00c41947 */ /* 0x000fea000003ffff */
.L_x_0:
[----:B------:R-:W-:-:S13]  /*46f0*/  ISETP.NE.AND P0, PT, R39, RZ, PT ;  /* 0x000000ff2700720c */ /* 0x000fda0003f05270 */
[----:B------:R-:W-:Y:S05]  /*4700*/  @P0 EXIT ;  /* 0x000000000000094d */ /* 0x000fea0003800000 */
[----:B------:R-:W1:Y:S01]  /*4710*/  S2UR UR5, SR_CgaCtaId ;  /* 0x00000000000579c3 */ /* 0x000e620000008800 */
[----:B------:R-:W-:-:S07]  /*4720*/  UMOV UR4, 0x400 ;  /* 0x0000040000047882 */ /* 0x000fce0000000000 */
[----:B------:R-:W3:Y:S01]  /*4730*/  LDC.64 R4, c[0x0][0x3a0] ;  /* 0x0000e800ff047b82 */ /* 0x000ee20000000a00 */
[----:B-1----:R-:W-:Y:S01]  /*4740*/  ULEA UR4, UR5, UR4, 0x18 ;  /* 0x0000000405047291 */ /* 0x002fe2000f8ec0ff */
[----:B---3--:R-:W-:-:S08]  /*4750*/  IMAD.WIDE.U32 R40, R40, 0x8, R4 ;  /* 0x0000000828287825 */ /* 0x008fd000078e0004 */
[----:B0-----:R-:W0:Y:S02]  /*4760*/  LDS R0, [UR4+0x1008] ;  /* 0x00100804ff007984 */ /* 0x001e240008000800 */
[----:B0-----:R-:W-:-:S04]  /*4770*/  VIMNMX R0, PT, PT, R0, -0x1, !PT ;  /* 0xffffffff00007848 */ /* 0x001fc80007fe0100 */
[----:B------:R-:W0:Y:S02]  /*4780*/  I2F.F64 R2, R0 ;  /* 0x0000000000027312 */ /* 0x000e240000201c00 */
[----:B0-----:R-:W-:Y:S01]  /*4790*/  STG.E.64 desc[UR10][R40.64], R2 ;  /* 0x0000000228007986 */ /* 0x001fe2000c101b0a */
[----:B------:R-:W-:Y:S05]  /*47a0*/  EXIT ;  /* 0x000000000000794d */ /* 0x000fea0003800000 */
        .weak           $__internal_0_$__cuda_sm20_div_rn_f64_full
        .type           $__internal_0_$__cuda_sm20_div_rn_f64_full,@function
        .size           $__internal_0_$__cuda_sm20_div_rn_f64_full,(.L_x_68 - $__internal_0_$__cuda_sm20_div_rn_f64_full)
$__internal_0_$__cuda_sm20_div_rn_f64_full:
[----:B------:R-:W-:Y:S01]  /*47b0*/  IMAD.MOV.U32 R25, RZ, RZ, R27 ;  /* 0x000000ffff197224 */ /* 0x000fe200078e001b */
[C---:B------:R-:W-:Y:S01]  /*47c0*/  FSETP.GEU.AND P0, PT, |R29|.reuse, 1.469367938527859385e-39, PT ;  /* 0x001000001d00780b */ /* 0x040fe20003f0e200 */
[----:B------:R-:W-:Y:S01]  /*47d0*/  IMAD.MOV.U32 R32, RZ, RZ, 0x1 ;  /* 0x00000001ff207424 */ /* 0x000fe200078e00ff */
[----:B------:R-:W-:Y:S01]  /*47e0*/  LOP3.LUT R26, R29, 0x800fffff, RZ, 0xc0, !PT ;  /* 0x800fffff1d1a7812 */ /* 0x000fe200078ec0ff */
[----:B------:R-:W-:Y:S01]  /*47f0*/  BSSY.RECONVERGENT B3, `(.L_x_62) ;  /* 0x0000054000037945 */ /* 0x000fe20003800200 */
[C---:B------:R-:W-:Y:S02]  /*4800*/  FSETP.GEU.AND P2, PT, |R25|.reuse, 1.469367938527859385e-39, PT ;  /* 0x001000001900780b */ /* 0x040fe40003f4e200 */
[----:B------:R-:W-:Y:S01]  /*4810*/  LOP3.LUT R27, R26, 0x3ff00000, RZ, 0xfc, !PT ;  /* 0x3ff000001a1b7812 */ /* 0x000fe200078efcff */
[----:B------:R-:W-:Y:S01]  /*4820*/  IMAD.MOV.U32 R26, RZ, RZ, R28 ;  /* 0x000000ffff1a7224 */ /* 0x000fe200078e001c */
[----:B------:R-:W-:Y:S02]  /*4830*/  LOP3.LUT R41, R25, 0x7ff00000, RZ, 0xc0, !PT ;  /* 0x7ff0000019297812 */ /* 0x000fe400078ec0ff */
[----:B------:R-:W-:-:S02]  /*4840*/  LOP3.LUT R44, R29, 0x7ff00000, RZ, 0xc0, !PT ;  /* 0x7ff000001d2c7812 */ /* 0x000fc400078ec0ff */
[----:B------:R-:W-:Y:S01]  /*4850*/  MOV R43, 0x1ca00000 ;  /* 0x1ca00000002b7802 */ /* 0x000fe20000000f00 */
[----:B------:R-:W-:Y:S01]  /*4860*/  @!P0 DMUL R26, R28, 8.98846567431157953865e+307 ;  /* 0x7fe000001c1a8828 */ /* 0x000fe20000000000 */
[----:B------:R-:W-:-:S03]  /*4870*/  ISETP.GE.U32.AND P1, PT, R41, R44, PT ;  /* 0x0000002c2900720c */ /* 0x000fc60003f26070 */
[----:B------:R-:W-:Y:S01]  /*4880*/  @!P2 LOP3.LUT R30, R29, 0x7ff00000, RZ, 0xc0, !PT ;  /* 0x7ff000001d1ea812 */ /* 0x000fe200078ec0ff */
[----:B------:R-:W-:Y:S01]  /*4890*/  @!P2 IMAD.MOV.U32 R34, RZ, RZ, RZ ;  /* 0x000000ffff22a224 */ /* 0x000fe200078e00ff */
[----:B------:R-:W0:Y:S01]  /*48a0*/  MUFU.RCP64H R33, R27 ;  /* 0x0000001b00217308 */ /* 0x000e220000001800 */
[----:B------:R-:W-:Y:S02]  /*48b0*/  SEL R31, R43, 0x63400000, !P1 ;  /* 0x634000002b1f7807 */ /* 0x000fe40004800000 */
[----:B------:R-:W-:Y:S01]  /*48c0*/  @!P2 ISETP.GE.U32.AND P3, PT, R41, R30, PT ;  /* 0x0000001e2900a20c */ /* 0x000fe20003f66070 */
[----:B------:R-:W-:Y:S01]  /*48d0*/  IMAD.MOV.U32 R30, RZ, RZ, R24 ;  /* 0x000000ffff1e7224 */ /* 0x000fe200078e0018 */
[----:B------:R-:W-:Y:S02]  /*48e0*/  LOP3.LUT R31, R31, 0x800fffff, R25, 0xf8, !PT ;  /* 0x800fffff1f1f7812 */ /* 0x000fe400078ef819 */
[----:B------:R-:W-:Y:S02]  /*48f0*/  @!P2 SEL R35, R43, 0x63400000, !P3 ;  /* 0x634000002b23a807 */ /* 0x000fe40005800000 */
[----:B------:R-:W-:-:S02]  /*4900*/  @!P0 LOP3.LUT R44, R27, 0x7ff00000, RZ, 0xc0, !PT ;  /* 0x7ff000001b2c8812 */ /* 0x000fc400078ec0ff */
[----:B------:R-:W-:-:S04]  /*4910*/  @!P2 LOP3.LUT R35, R35, 0x80000000, R25, 0xf8, !PT ;  /* 0x800000002323a812 */ /* 0x000fc800078ef819 */
[----:B------:R-:W-:-:S06]  /*4920*/  @!P2 LOP3.LUT R35, R35, 0x100000, RZ, 0xfc, !PT ;  /* 0x001000002323a812 */ /* 0x000fcc00078efcff */
[----:B------:R-:W-:Y:S02]  /*4930*/  @!P2 DFMA R30, R30, 2, -R34 ;  /* 0x400000001e1ea82b */ /* 0x000fe40000000822 */
[----:B0-----:R-:W-:-:S08]  /*4940*/  DFMA R34, R32, -R26, 1 ;  /* 0x3ff000002022742b */ /* 0x001fd0000000081a */
[----:B------:R-:W-:-:S08]  /*4950*/  DFMA R34, R34, R34, R34 ;  /* 0x000000222222722b */ /* 0x000fd00000000022 */
[----:B------:R-:W-:-:S08]  /*4960*/  DFMA R34, R32, R34, R32 ;  /* 0x000000222022722b */ /* 0x000fd00000000020 */
[----:B------:R-:W-:-:S08]  /*4970*/  DFMA R32, R34, -R26, 1 ;  /* 0x3ff000002220742b */ /* 0x000fd0000000081a */
[----:B------:R-:W-:-:S08]  /*4980*/  DFMA R32, R34, R32, R34 ;  /* 0x000000202220722b */ /* 0x000fd00000000022 */
[----:B------:R-:W-:-:S08]  /*4990*/  DMUL R34, R32, R30 ;  /* 0x0000001e20227228 */ /* 0x000fd00000000000 */
[----:B------:R-:W-:-:S08]  /*49a0*/  DFMA R36, R34, -R26, R30 ;  /* 0x8000001a2224722b */ /* 0x000fd0000000001e */
[----:B------:R-:W-:Y:S01]  /*49b0*/  DFMA R36, R32, R36, R34 ;  /* 0x000000242024722b */ /* 0x000fe20000000022 */
[----:B------:R-:W-:Y:S02]  /*49c0*/  MOV R34, R41 ;  /* 0x0000002900227202 */ /* 0x000fe40000000f00 */
[----:B------:R-:W-:-:S05]  /*49d0*/  @!P2 LOP3.LUT R34, R31, 0x7ff00000, RZ, 0xc0, !PT ;  /* 0x7ff000001f22a812 */ /* 0x000fca00078ec0ff */
[----:B------:R-:W-:-:S05]  /*49e0*/  VIADD R32, R34, 0xffffffff ;  /* 0xffffffff22207836 */ /* 0x000fca0000000000 */
[----:B------:R-:W-:Y:S01]  /*49f0*/  ISETP.GT.U32.AND P0, PT, R32, 0x7feffffe, PT ;  /* 0x7feffffe2000780c */ /* 0x000fe20003f04070 */
[----:B------:R-:W-:-:S05]  /*4a00*/  VIADD R32, R44, 0xffffffff ;  /* 0xffffffff2c207836 */ /* 0x000fca0000000000 */
[----:B------:R-:W-:-:S13]  /*4a10*/  ISETP.GT.U32.OR P0, PT, R32, 0x7feffffe, P0 ;  /* 0x7feffffe2000780c */ /* 0x000fda0000704470 */
[----:B------:R-:W-:Y:S05]  /*4a20*/  @P0 BRA `(.L_x_63) ;  /* 0x00000000006c0947 */ /* 0x000fea0003800000 */
[----:B------:R-:W-:-:S04]  /*4a30*/  LOP3.LUT R32, R29, 0x7ff00000, RZ, 0xc0, !PT ;  /* 0x7ff000001d207812 */ /* 0x000fc800078ec0ff */
[CC--:B------:R-:W-:Y:S02]  /*4a40*/  VIADDMNMX R24, R41.reuse, -R32.reuse, 0xb9600000, !PT ;  /* 0xb960000029187446 */ /* 0x0c0fe40007800920 */
[----:B------:R-:W-:Y:S02]  /*4a50*/  ISETP.GE.U32.AND P0, PT, R41, R32, PT ;  /* 0x000000202900720c */ /* 0x000fe40003f06070 */
[----:B------:R-:W-:Y:S02]  /*4a60*/  VIMNMX R24, PT, PT, R24, 0x46a00000, PT ;  /* 0x46a0000018187848 */ /* 0x000fe40003fe0100 */
[----:B------:R-:W-:-:S05]  /*4a70*/  SEL R43, R43, 0x63400000, !P0 ;  /* 0x634000002b2b7807 */ /* 0x000fca0004000000 */
[----:B------:R-:W-:Y:S02]  /*4a80*/  IMAD.IADD R34, R24, 0x1, -R43 ;  /* 0x0000000118227824 */ /* 0x000fe400078e0a2b */
[----:B------:R-:W-:-:S03]  /*4a90*/  IMAD.MOV.U32 R24, RZ, RZ, RZ ;  /* 0x000000ffff187224 */ /* 0x000fc600078e00ff */
[----:B------:R-:W-:-:S06]  /*4aa0*/  IADD3 R25, PT, PT, R34, 0x7fe00000, RZ ;  /* 0x7fe0000022197810 */ /* 0x000fcc0007ffe0ff */
[----:B------:R-:W-:-:S10]  /*4ab0*/  DMUL R32, R36, R24 ;  /* 0x0000001824207228 */ /* 0x000fd40000000000 */
[----:B------:R-:W-:-:S13]  /*4ac0*/  FSETP.GTU.AND P0, PT, |R33|, 1.469367938527859385e-39, PT ;  /* 0x001000002100780b */ /* 0x000fda0003f0c200 */
[----:B------:R-:W-:Y:S05]  /*4ad0*/  @P0 BRA `(.L_x_64) ;  /* 0x0000000000940947 */ /* 0x000fea0003800000 */
[----:B------:R-:W-:-:S06]  /*4ae0*/  DFMA R26, R36, -R26, R30 ;  /* 0x8000001a241a722b */ /* 0x000fcc000000001e */
[----:B------:R-:W-:-:S04]  /*4af0*/  IMAD.MOV.U32 R26, RZ, RZ, RZ ;  /* 0x000000ffff1a7224 */ /* 0x000fc800078e00ff */
[C---:B------:R-:W-:Y:S02]  /*4b00*/  FSETP.NEU.AND P0, PT, R27.reuse, RZ, PT ;  /* 0x000000ff1b00720b */ /* 0x040fe40003f0d000 */
[----:B------:R-:W-:-:S04]  /*4b10*/  LOP3.LUT R29, R27, 0x80000000, R29, 0x48, !PT ;  /* 0x800000001b1d7812 */ /* 0x000fc800078e481d */
[----:B------:R-:W-:-:S07]  /*4b20*/  LOP3.LUT R27, R29, R25, RZ, 0xfc, !PT ;  /* 0x000000191d1b7212 */ /* 0x000fce00078efcff */
[----:B------:R-:W-:Y:S05]  /*4b30*/  @!P0 BRA `(.L_x_64) ;  /* 0x00000000007c8947 */ /* 0x000fea0003800000 */
[----:B------:R-:W-:Y:S01]  /*4b40*/  IMAD.MOV R25, RZ, RZ, -R34 ;  /* 0x000000ffff197224 */ /* 0x000fe200078e0a22 */
[----:B------:R-:W-:Y:S01]  /*4b50*/  MOV R24, RZ ;  /* 0x000000ff00187202 */ /* 0x000fe20000000f00 */
[----:B------:R-:W-:-:S05]  /*4b60*/  DMUL.RP R26, R36, R26 ;  /* 0x0000001a241a7228 */ /* 0x000fca0000008000 */
[----:B------:R-:W-:-:S05]  /*4b70*/  DFMA R24, R32, -R24, R36 ;  /* 0x800000182018722b */ /* 0x000fca0000000024 */
[----:B------:R-:W-:Y:S02]  /*4b80*/  LOP3.LUT R29, R27, R29, RZ, 0x3c, !PT ;  /* 0x0000001d1b1d7212 */ /* 0x000fe400078e3cff */
[----:B------:R-:W-:-:S04]  /*4b90*/  IADD3 R24, PT, PT, -R34, -0x43300000, RZ ;  /* 0xbcd0000022187810 */ /* 0x000fc80007ffe1ff */
[----:B------:R-:W-:-:S04]  /*4ba0*/  FSETP.NEU.AND P0, PT, |R25|, R24, PT ;  /* 0x000000181900720b */ /* 0x000fc80003f0d200 */
[----:B------:R-:W-:Y:S02]  /*4bb0*/  FSEL R32, R26, R32, !P0 ;  /* 0x000000201a207208 */ /* 0x000fe40004000000 */
[----:B------:R-:W-:Y:S01]  /*4bc0*/  FSEL R33, R29, R33, !P0 ;  /* 0x000000211d217208 */ /* 0x000fe20004000000 */
[----:B------:R-:W-:Y:S06]  /*4bd0*/  BRA `(.L_x_64) ;  /* 0x0000000000547947 */ /* 0x000fec0003800000 */
.L_x_63:
[----:B------:R-:W-:-:S14]  /*4be0*/  DSETP.NAN.AND P0, PT, R24, R24, PT ;  /* 0x000000181800722a */ /* 0x000fdc0003f08000 */
[----:B------:R-:W-:Y:S05]  /*4bf0*/  @P0 BRA `(.L_x_65) ;  /* 0x0000000000440947 */ /* 0x000fea0003800000 */
[----:B------:R-:W-:-:S14]  /*4c00*/  DSETP.NAN.AND P0, PT, R28, R28, PT ;  /* 0x0000001c1c00722a */ /* 0x000fdc0003f08000 */
[----:B------:R-:W-:Y:S05]  /*4c10*/  @P0 BRA `(.L_x_66) ;  /* 0x0000000000300947 */ /* 0x000fea0003800000 */
[----:B------:R-:W-:Y:S01]  /*4c20*/  ISETP.NE.AND P0, PT, R34, R44, PT ;  /* 0x0000002c2200720c */ /* 0x000fe20003f05270 */
[----:B------:R-:W-:Y:S02]  /*4c30*/  IMAD.MOV.U32 R32, RZ, RZ, 0x0 ;  /* 0x00000000ff207424 */ /* 0x000fe400078e00ff */
[----:B------:R-:W-:-:S10]  /*4c40*/  IMAD.MOV.U32 R33, RZ, RZ, -0x80000 ;  /* 0xfff80000ff217424 */ /* 0x000fd400078e00ff */
[----:B------:R-:W-:Y:S05]  /*4c50*/  @!P0 BRA `(.L_x_64) ;  /* 0x0000000000348947 */ /* 0x000fea0003800000 */
[----:B------:R-:W-:Y:S02]  /*4c60*/  ISETP.NE.AND P0, PT, R34, 0x7ff00000, PT ;  /* 0x7ff000002200780c */ /* 0x000fe40003f05270 */
[----:B------:R-:W-:Y:S02]  /*4c70*/  LOP3.LUT R33, R25, 0x80000000, R29, 0x48, !PT ;  /* 0x8000000019217812 */ /* 0x000fe400078e481d */
[----:B------:R-:W-:-:S13]  /*4c80*/  ISETP.EQ.OR P0, PT, R44, RZ, !P0 ;  /* 0x000000ff2c00720c */ /* 0x000fda0004702670 */
[----:B------:R-:W-:Y:S01]  /*4c90*/  @P0 LOP3.LUT R24, R33, 0x7ff00000, RZ, 0xfc, !PT ;  /* 0x7ff0000021180812 */ /* 0x000fe200078efcff */
[----:B------:R-:W-:Y:S01]  /*4ca0*/  @!P0 IMAD.MOV.U32 R32, RZ, RZ, RZ ;  /* 0x000000ffff208224 */ /* 0x000fe200078e00ff */
[----:B------:R-:W-:-:S03]  /*4cb0*/  @P0 MOV R32, RZ ;  /* 0x000000ff00200202 */ /* 0x000fc60000000f00 */
[----:B------:R-:W-:Y:S01]  /*4cc0*/  @P0 IMAD.MOV.U32 R33, RZ, RZ, R24 ;  /* 0x000000ffff210224 */ /* 0x000fe200078e0018 */
[----:B------:R-:W-:Y:S06]  /*4cd0*/  BRA `(.L_x_64) ;  /* 0x0000000000147947 */ /* 0x000fec0003800000 */
.L_x_66:
[----:B------:R-:W-:Y:S01]  /*4ce0*/  LOP3.LUT R33, R29, 0x80000, RZ, 0xfc, !PT ;  /* 0x000800001d217812 */ /* 0x000fe200078efcff */
[----:B------:R-:W-:Y:S01]  /*4cf0*/  IMAD.MOV.U32 R32, RZ, RZ, R28 ;  /* 0x000000ffff207224 */ /* 0x000fe200078e001c */
[----:B------:R-:W-:Y:S06]  /*4d00*/  BRA `(.L_x_64) ;  /* 0x0000000000087947 */ /* 0x000fec0003800000 */
.L_x_65:
[----:B------:R-:W-:Y:S01]  /*4d10*/  LOP3.LUT R33, R25, 0x80000, RZ, 0xfc, !PT ;  /* 0x0008000019217812 */ /* 0x000fe200078efcff */
[----:B------:R-:W-:-:S07]  /*4d20*/  IMAD.MOV.U32 R32, RZ, RZ, R24 ;  /* 0x000000ffff207224 */ /* 0x000fce00078e0018 */
.L_x_64:
[----:B------:R-:W-:Y:S05]  /*4d30*/  BSYNC.RECONVERGENT B3 ;  /* 0x0000000000037941 */ /* 0x000fea0003800200 */
.L_x_62:
[----:B------:R-:W-:Y:S01]  /*4d40*/  IMAD.MOV.U32 R43, RZ, RZ, 0x0 ;  /* 0x00000000ff2b7424 */ /* 0x000fe200078e00ff */
[----:B------:R-:W-:Y:S01]  /*4d50*/  MOV R34, R32 ;  /* 0x0000002000227202 */ /* 0x000fe20000000f00 */
[----:B------:R-:W-:Y:S02]  /*4d60*/  IMAD.MOV.U32 R35, RZ, RZ, R33 ;  /* 0x000000ffff237224 */ /* 0x000fe400078e0021 */
[----:B------:R-:W-:Y:S05]  /*4d70*/  RET.REL.NODEC R42 `(sepal_simulation) ;  /* 0xffffffb02aa07950 */ /* 0x000fea0003c3ffff */
.L_x_67:
[----:B------:R-:W-:-:S00]  /*4d80*/  BRA `(.L_x_67) ;  /* 0xfffffffc00fc7947 */ /* 0x000fc0000383ffff */
[----:B------:R-:W-:-:S00]  /*4d90*/  NOP ;  /* 0x0000000000007918 */ /* 0x000fc00000000000 */
        /* <DEDUP_REMOVED lines=14> */
.L_x_68:


//--------------------- .nv.shared.sepal_simulation --------------------------
	.section	.nv.shared.sepal_simulation,"aw",@nobits
	.sectionflags	@""
	.align	8
.nv.shared.sepal_simulation:
	.zero		5133


//--------------------- .nv.shared.reserved.0     --------------------------
	.section	.nv.shared.reserved.0,"aw",@nobits
	.weak		__nv_reservedSMEM_offset_0_alias
	.size		__nv_reservedSMEM_offset_0_alias, 0, 64
	.other		__nv_reservedSMEM_offset_0_alias,@"STO_CUDA_RESERVED_SHARED STV_DEFAULT"
__nv_reservedSMEM_offset_0_alias:
	.zero		0
	.zero		64


//--------------------- .nv.constant0.sepal_simulation --------------------------
	.section	.nv.constant0.sepal_simulation,"a",@progbits
	.sectionflags	@""
	.align	4
.nv.constant0.sepal_simulation:
	.zero		977


//--------------------- SYMBOLS --------------------------

	.type		.nv.reservedSmem.offset0,@object
	.size		.nv.reservedSmem.offset0,0x4
	.type		.nv.reservedSmem.cap,@object
	.size		.nv.reservedSmem.cap,0x4
